	.target	sm_100a

	.elftype	@"ET_EXEC"


//--------------------- .note.nv.tkinfo           --------------------------
	.section	.note.nv.tkinfo,"",@"SHT_NOTE"
	.sectionflags	@"SHF_NOTE_NV_TKINFO"
	.tkinfo
        /*0018*/ 	.word	0x00000002
        /*0030*/ 	.string	""
        /*0030*/ 	.string	"ptxas"
        /*0030*/ 	.string	"Cuda compilation tools, release 13.0, V13.0.88"
        /*0030*/ 	.string	"Build cuda_13.0.r13.0/compiler.36424714_0"
        /*0030*/ 	.string	"-arch sm_100a -m 64 "



//--------------------- .note.nv.cuinfo           --------------------------
	.section	.note.nv.cuinfo,"",@"SHT_NOTE"
	.sectionflags	@"SHF_NOTE_NV_CUINFO"
        /*0018*/ 	.short	0x0002
        /*001a*/ 	.short	0x0064
        /*001c*/ 	.short	0x0082
	.zero		2


//--------------------- .nv.info                  --------------------------
	.section	.nv.info,"",@"SHT_CUDA_INFO"
	.align	4


	//----- nvinfo : EIATTR_REGCOUNT
	.align		4
        /*0000*/ 	.byte	0x04, 0x2f
        /*0002*/ 	.short	(.L_19 - .L_18)
	.align		4
.L_18:
        /*0004*/ 	.word	index@(_ZN7cutlass13device_kernelINS_4gemm6kernel13GemmUniversalIN4cute5tupleIJiiiiEEENS1_10collective13CollectiveMmaINS1_35MainloopSm100TmaUmmaWarpSpecializedILi7ELi2ELi4ENS5_IJNS4_1CILi1EEESB_SB_EEEEENS5_IJNSA_ILi64EEESE_NSA_ILi32EEEEEENS_10bfloat16_tENS5_IJlSB_lEEESH_SI_NS4_8TiledMMAINS4_8MMA_AtomIJNS4_20SM100_MMA_F16BF16_SSISH_SH_fLi64ELi64ELNS4_4UMMA5MajorE0ELSN_0ELNSM_7ScaleInE0ELSO_0EEEEEENS4_6LayoutISC_NS5_IJNSA_ILi0EEESS_SS_EEEEENS5_IJNS4_10UnderscoreESV_SV_EEEEENS4_13SM90_TMA_LOADENS4_14ComposedLayoutINS4_7SwizzleILi2ELi4ELi3EEENS4_18smem_ptr_flag_bitsILi16EEENSR_INS5_IJNSA_ILi8EEESF_EEENS5_IJSF_SB_EEEEEEEvNS4_8identityESY_S18_vS19_EENS_8epilogue10collective18CollectiveEpilogueINS1B_23Sm100TmaWarpSpecializedILi3ELi2ELi16ELb1ELb0EEEJSG_NS5_IJNSR_ISE_SB_EENSR_ISF_SB_EEEEESH_SI_SH_SI_NS1B_6fusion15FusionCallbacksIS1F_NS1J_17LinearCombinationISH_fSH_fLNS_15FloatRoundStyleE2EEESG_S1I_JEEENS4_5SM1004TMEM4LOAD26SM100_TMEM_LOAD_16dp256b4xESY_S18_NS4_17SM75_U32x4_LDSM_NENS4_14SM90_TMA_STOREES18_NS4_17SM90_U32x4_STSM_NENS4_39AutoVectorizingCopyWithAssumedAlignmentILi128EEEEEEvvEEEEvNT_6ParamsE)
        /*0008*/ 	.word	0x0000004f


	//----- nvinfo : EIATTR_FRAME_SIZE
	.align		4
.L_19:
        /*000c*/ 	.byte	0x04, 0x11
        /*000e*/ 	.short	(.L_21 - .L_20)
	.align		4
.L_20:
        /*0010*/ 	.word	index@($__internal_2_$__cuda_sm10x_tcgen05_guardrail_trap_unallocated_columns_being_dealloced)
        /*0014*/ 	.word	0x00000000


	//----- nvinfo : EIATTR_FRAME_SIZE
	.align		4
.L_21:
        /*0018*/ 	.byte	0x04, 0x11
        /*001a*/ 	.short	(.L_23 - .L_22)
	.align		4
.L_22:
        /*001c*/ 	.word	index@($__internal_1_$__cuda_sm10x_tcgen05_guardrail_trap_phase_invalid_during_alloc)
        /*0020*/ 	.word	0x00000000


	//----- nvinfo : EIATTR_FRAME_SIZE
	.align		4
.L_23:
        /*0024*/ 	.byte	0x04, 0x11
        /*0026*/ 	.short	(.L_25 - .L_24)
	.align		4
.L_24:
        /*0028*/ 	.word	index@($__internal_0_$__cuda_sm10x_tcgen05_guardrail_trap_col_being_dealloced_not_returned_by_alloc)
        /*002c*/ 	.word	0x00000000


	//----- nvinfo : EIATTR_FRAME_SIZE
	.align		4
.L_25:
        /*0030*/ 	.byte	0x04, 0x11
        /*0032*/ 	.short	(.L_27 - .L_26)
	.align		4
.L_26:
        /*0034*/ 	.word	index@(_ZN7cutlass13device_kernelINS_4gemm6kernel13GemmUniversalIN4cute5tupleIJiiiiEEENS1_10collective13CollectiveMmaINS1_35MainloopSm100TmaUmmaWarpSpecializedILi7ELi2ELi4ENS5_IJNS4_1CILi1EEESB_SB_EEEEENS5_IJNSA_ILi64EEESE_NSA_ILi32EEEEEENS_10bfloat16_tENS5_IJlSB_lEEESH_SI_NS4_8TiledMMAINS4_8MMA_AtomIJNS4_20SM100_MMA_F16BF16_SSISH_SH_fLi64ELi64ELNS4_4UMMA5MajorE0ELSN_0ELNSM_7ScaleInE0ELSO_0EEEEEENS4_6LayoutISC_NS5_IJNSA_ILi0EEESS_SS_EEEEENS5_IJNS4_10UnderscoreESV_SV_EEEEENS4_13SM90_TMA_LOADENS4_14ComposedLayoutINS4_7SwizzleILi2ELi4ELi3EEENS4_18smem_ptr_flag_bitsILi16EEENSR_INS5_IJNSA_ILi8EEESF_EEENS5_IJSF_SB_EEEEEEEvNS4_8identityESY_S18_vS19_EENS_8epilogue10collective18CollectiveEpilogueINS1B_23Sm100TmaWarpSpecializedILi3ELi2ELi16ELb1ELb0EEEJSG_NS5_IJNSR_ISE_SB_EENSR_ISF_SB_EEEEESH_SI_SH_SI_NS1B_6fusion15FusionCallbacksIS1F_NS1J_17LinearCombinationISH_fSH_fLNS_15FloatRoundStyleE2EEESG_S1I_JEEENS4_5SM1004TMEM4LOAD26SM100_TMEM_LOAD_16dp256b4xESY_S18_NS4_17SM75_U32x4_LDSM_NENS4_14SM90_TMA_STOREES18_NS4_17SM90_U32x4_STSM_NENS4_39AutoVectorizingCopyWithAssumedAlignmentILi128EEEEEEvvEEEEvNT_6ParamsE)
        /*0038*/ 	.word	0x00000000


	//----- nvinfo : EIATTR_MIN_STACK_SIZE
	.align		4
.L_27:
        /*003c*/ 	.byte	0x04, 0x12
        /*003e*/ 	.short	(.L_29 - .L_28)
	.align		4
.L_28:
        /*0040*/ 	.word	index@(_ZN7cutlass13device_kernelINS_4gemm6kernel13GemmUniversalIN4cute5tupleIJiiiiEEENS1_10collective13CollectiveMmaINS1_35MainloopSm100TmaUmmaWarpSpecializedILi7ELi2ELi4ENS5_IJNS4_1CILi1EEESB_SB_EEEEENS5_IJNSA_ILi64EEESE_NSA_ILi32EEEEEENS_10bfloat16_tENS5_IJlSB_lEEESH_SI_NS4_8TiledMMAINS4_8MMA_AtomIJNS4_20SM100_MMA_F16BF16_SSISH_SH_fLi64ELi64ELNS4_4UMMA5MajorE0ELSN_0ELNSM_7ScaleInE0ELSO_0EEEEEENS4_6LayoutISC_NS5_IJNSA_ILi0EEESS_SS_EEEEENS5_IJNS4_10UnderscoreESV_SV_EEEEENS4_13SM90_TMA_LOADENS4_14ComposedLayoutINS4_7SwizzleILi2ELi4ELi3EEENS4_18smem_ptr_flag_bitsILi16EEENSR_INS5_IJNSA_ILi8EEESF_EEENS5_IJSF_SB_EEEEEEEvNS4_8identityESY_S18_vS19_EENS_8epilogue10collective18CollectiveEpilogueINS1B_23Sm100TmaWarpSpecializedILi3ELi2ELi16ELb1ELb0EEEJSG_NS5_IJNSR_ISE_SB_EENSR_ISF_SB_EEEEESH_SI_SH_SI_NS1B_6fusion15FusionCallbacksIS1F_NS1J_17LinearCombinationISH_fSH_fLNS_15FloatRoundStyleE2EEESG_S1I_JEEENS4_5SM1004TMEM4LOAD26SM100_TMEM_LOAD_16dp256b4xESY_S18_NS4_17SM75_U32x4_LDSM_NENS4_14SM90_TMA_STOREES18_NS4_17SM90_U32x4_STSM_NENS4_39AutoVectorizingCopyWithAssumedAlignmentILi128EEEEEEvvEEEEvNT_6ParamsE)
        /*0044*/ 	.word	0x00000000
.L_29:


//--------------------- .nv.compat                --------------------------
	.section	.nv.compat,"",@"SHT_CUDA_COMPAT_INFO"
	.align	4
        /*0000*/ 	.byte	0x02, 0x09, 0x01, 0x00, 0x02, 0x02, 0x02, 0x00, 0x02, 0x05, 0x05, 0x00, 0x03, 0x07, 0x01, 0x01
        /*0010*/ 	.byte	0x02, 0x03, 0x01, 0x00, 0x02, 0x06, 0x01, 0x00, 0x04, 0x0b, 0x08, 0x00, 0x09, 0x00, 0x00, 0x00
        /*0020*/ 	.byte	0x00, 0x00, 0x00, 0x00


//--------------------- .nv.info._ZN7cutlass13device_kernelINS_4gemm6kernel13GemmUniversalIN4cute5tupleIJiiiiEEENS1_10collective13CollectiveMmaINS1_35MainloopSm100TmaUmmaWarpSpecializedILi7ELi2ELi4ENS5_IJNS4_1CILi1EEESB_SB_EEEEENS5_IJNSA_ILi64EEESE_NSA_ILi32EEEEEENS_10bfloat16_tENS5_IJlSB_lEEESH_SI_NS4_8TiledMMAINS4_8MMA_AtomIJNS4_20SM100_MMA_F16BF16_SSISH_SH_fLi64ELi64ELNS4_4UMMA5MajorE0ELSN_0ELNSM_7ScaleInE0ELSO_0EEEEEENS4_6LayoutISC_NS5_IJNSA_ILi0EEESS_SS_EEEEENS5_IJNS4_10UnderscoreESV_SV_EEEEENS4_13SM90_TMA_LOADENS4_14ComposedLayoutINS4_7SwizzleILi2ELi4ELi3EEENS4_18smem_ptr_flag_bitsILi16EEENSR_INS5_IJNSA_ILi8EEESF_EEENS5_IJSF_SB_EEEEEEEvNS4_8identityESY_S18_vS19_EENS_8epilogue10collective18CollectiveEpilogueINS1B_23Sm100TmaWarpSpecializedILi3ELi2ELi16ELb1ELb0EEEJSG_NS5_IJNSR_ISE_SB_EENSR_ISF_SB_EEEEESH_SI_SH_SI_NS1B_6fusion15FusionCallbacksIS1F_NS1J_17LinearCombinationISH_fSH_fLNS_15FloatRoundStyleE2EEESG_S1I_JEEENS4_5SM1004TMEM4LOAD26SM100_TMEM_LOAD_16dp256b4xESY_S18_NS4_17SM75_U32x4_LDSM_NENS4_14SM90_TMA_STOREES18_NS4_17SM90_U32x4_STSM_NENS4_39AutoVectorizingCopyWithAssumedAlignmentILi128EEEEEEvvEEEEvNT_6ParamsE --------------------------
	.section	.nv.info._ZN7cutlass13device_kernelINS_4gemm6kernel13GemmUniversalIN4cute5tupleIJiiiiEEENS1_10collective13CollectiveMmaINS1_35MainloopSm100TmaUmmaWarpSpecializedILi7ELi2ELi4ENS5_IJNS4_1CILi1EEESB_SB_EEEEENS5_IJNSA_ILi64EEESE_NSA_ILi32EEEEEENS_10bfloat16_tENS5_IJlSB_lEEESH_SI_NS4_8TiledMMAINS4_8MMA_AtomIJNS4_20SM100_MMA_F16BF16_SSISH_SH_fLi64ELi64ELNS4_4UMMA5MajorE0ELSN_0ELNSM_7ScaleInE0ELSO_0EEEEEENS4_6LayoutISC_NS5_IJNSA_ILi0EEESS_SS_EEEEENS5_IJNS4_10UnderscoreESV_SV_EEEEENS4_13SM90_TMA_LOADENS4_14ComposedLayoutINS4_7SwizzleILi2ELi4ELi3EEENS4_18smem_ptr_flag_bitsILi16EEENSR_INS5_IJNSA_ILi8EEESF_EEENS5_IJSF_SB_EEEEEEEvNS4_8identityESY_S18_vS19_EENS_8epilogue10collective18CollectiveEpilogueINS1B_23Sm100TmaWarpSpecializedILi3ELi2ELi16ELb1ELb0EEEJSG_NS5_IJNSR_ISE_SB_EENSR_ISF_SB_EEEEESH_SI_SH_SI_NS1B_6fusion15FusionCallbacksIS1F_NS1J_17LinearCombinationISH_fSH_fLNS_15FloatRoundStyleE2EEESG_S1I_JEEENS4_5SM1004TMEM4LOAD26SM100_TMEM_LOAD_16dp256b4xESY_S18_NS4_17SM75_U32x4_LDSM_NENS4_14SM90_TMA_STOREES18_NS4_17SM90_U32x4_STSM_NENS4_39AutoVectorizingCopyWithAssumedAlignmentILi128EEEEEEvvEEEEvNT_6ParamsE,"",@"SHT_CUDA_INFO"
	.sectionflags	@""
	.align	4


	//----- nvinfo : EIATTR_CUDA_API_VERSION
	.align		4
        /*0000*/ 	.byte	0x04, 0x37
        /*0002*/ 	.short	(.L_31 - .L_30)
.L_30:
        /*0004*/ 	.word	0x00000082


	//----- nvinfo : EIATTR_KPARAM_INFO
	.align		4
.L_31:
        /*0008*/ 	.byte	0x04, 0x17
        /*000a*/ 	.short	(.L_33 - .L_32)
.L_32:
        /*000c*/ 	.word	0x00000000
        /*0010*/ 	.short	0x0000
        /*0012*/ 	.short	0x0000
        /*0014*/ 	.byte	0x00, 0xf0, 0x01, 0x20


	//----- nvinfo : EIATTR_AT_ENTRY_FRAGMENTS
	.align		4
.L_33:
        /*0018*/ 	.byte	0x04, 0x4f
        /*001a*/ 	.short	(.L_35 - .L_34)


	//   ....[0]....
.L_34:
        /*001c*/ 	.word	0x00000006


	//----- nvinfo : EIATTR_RESERVED_SMEM_USED
	.align		4
.L_35:
        /*0020*/ 	.byte	0x01, 0x41
	.zero		2


	//----- nvinfo : EIATTR_SPARSE_MMA_MASK
	.align		4
        /*0024*/ 	.byte	0x03, 0x50
        /*0026*/ 	.short	0x0000


	//----- nvinfo : EIATTR_TCGEN05_1CTA_USED
	.align		4
        /*0028*/ 	.byte	0x01, 0x51
	.zero		2


	//----- nvinfo : EIATTR_MAXREG_COUNT
	.align		4
        /*002c*/ 	.byte	0x03, 0x1b
        /*002e*/ 	.short	0x00ff


	//----- nvinfo : EIATTR_NUM_BARRIERS
	.align		4
        /*0030*/ 	.byte	0x02, 0x4c
        /*0032*/ 	.byte	0x07
	.zero		1


	//----- nvinfo : EIATTR_EXTERNS
	.align		4
        /*0034*/ 	.byte	0x04, 0x0f
        /*0036*/ 	.short	(.L_37 - .L_36)


	//   ....[0]....
	.align		4
.L_36:
        /*0038*/ 	.word	index@(__assertfail)


	//----- nvinfo : EIATTR_MERCURY_ISA_VERSION
	.align		4
.L_37:
        /*003c*/ 	.byte	0x03, 0x5f
        /*003e*/ 	.short	0x0101


	//----- nvinfo : EIATTR_INT_WARP_WIDE_INSTR_OFFSETS
	.align		4
        /*0040*/ 	.byte	0x04, 0x31
        /*0042*/ 	.short	(.L_39 - .L_38)


	//   ....[0]....
.L_38:
        /*0044*/ 	.word	0x00001e00


	//   ....[1]....
        /*0048*/ 	.word	0x00003970


	//   ....[2]....
        /*004c*/ 	.word	0x000039a0


	//   ....[3]....
        /*0050*/ 	.word	0x000039f0


	//   ....[4]....
        /*0054*/ 	.word	0x000042d0


	//   ....[5]....
        /*0058*/ 	.word	0x000042f0


	//   ....[6]....
        /*005c*/ 	.word	0x000045c0


	//   ....[7]....
        /*0060*/ 	.word	0x000046f0


	//----- nvinfo : EIATTR_COOP_GROUP_MASK_REGIDS
	.align		4
.L_39:
        /*0064*/ 	.byte	0x04, 0x29
        /*0066*/ 	.short	(.L_41 - .L_40)


	//   ....[0]....
.L_40:
        /*0068*/ 	.word	0xffffffff


	//   ....[1]....
        /*006c*/ 	.word	0xffffffff


	//   ....[2]....
        /*0070*/ 	.word	0xffffffff


	//   ....[3]....
        /*0074*/ 	.word	0xffffffff


	//   ....[4]....
        /*0078*/ 	.word	0xffffffff


	//   ....[5]....
        /*007c*/ 	.word	0xffffffff


	//   ....[6]....
        /*0080*/ 	.word	0xffffffff


	//   ....[7]....
        /*0084*/ 	.word	0xffffffff


	//   ....[8]....
        /*0088*/ 	.word	0xffffffff


	//   ....[9]....
        /*008c*/ 	.word	0xffffffff


	//   ....[10]....
        /*0090*/ 	.word	0xffffffff


	//   ....[11]....
        /*0094*/ 	.word	0xffffffff


	//   ....[12]....
        /*0098*/ 	.word	0xffffffff


	//----- nvinfo : EIATTR_COOP_GROUP_INSTR_OFFSETS
	.align		4
.L_41:
        /*009c*/ 	.byte	0x04, 0x28
        /*009e*/ 	.short	(.L_43 - .L_42)


	//   ....[0]....
.L_42:
        /*00a0*/ 	.word	0x00000090


	//   ....[1]....
        /*00a4*/ 	.word	0x000004d0


	//   ....[2]....
        /*00a8*/ 	.word	0x000006a0


	//   ....[3]....
        /*00ac*/ 	.word	0x00000820


	//   ....[4]....
        /*00b0*/ 	.word	0x00000920


	//   ....[5]....
        /*00b4*/ 	.word	0x00000a90


	//   ....[6]....
        /*00b8*/ 	.word	0x00000c30


	//   ....[7]....
        /*00bc*/ 	.word	0x00001ce0


	//   ....[8]....
        /*00c0*/ 	.word	0x00002c70


	//   ....[9]....
        /*00c4*/ 	.word	0x00002e80


	//   ....[10]....
        /*00c8*/ 	.word	0x00002eb0


	//   ....[11]....
        /*00cc*/ 	.word	0x00003860


	//   ....[12]....
        /*00d0*/ 	.word	0x00003a90


	//----- nvinfo : EIATTR_VRC_CTA_INIT_COUNT
	.align		4
.L_43:
        /*00d4*/ 	.byte	0x02, 0x4a
        /*00d6*/ 	.byte	0x80
	.zero		1


	//----- nvinfo : EIATTR_SYSCALL_OFFSETS
	.align		4
        /*00d8*/ 	.byte	0x04, 0x46
        /*00da*/ 	.short	(.L_45 - .L_44)


	//   ....[0]....
.L_44:
        /*00dc*/ 	.word	0x000052d0


	//   ....[1]....
        /*00e0*/ 	.word	0x000053c0


	//   ....[2]....
        /*00e4*/ 	.word	0x00005ba0


	//   ....[3]....
        /*00e8*/ 	.word	0x000064e0


	//----- nvinfo : EIATTR_MBARRIER_INSTR_OFFSETS
	.align		4
.L_45:
        /*00ec*/ 	.byte	0x04, 0x39
        /*00ee*/ 	.short	(.L_47 - .L_46)


	//   ....[0]....
.L_46:
        /*00f0*/ 	.word	0x000005b0
        /*00f4*/ 	.word	0x000000ff
        /*00f8*/ 	.word	0x00000000
        /*00fc*/ 	.short	0x0100
        /*00fe*/ 	.byte	0x05
	.zero		1


	//   ....[1]....
        /*0100*/ 	.word	0x000005c0
        /*0104*/ 	.word	0x000000ff
        /*0108*/ 	.word	0x00000038
        /*010c*/ 	.short	0x0100
        /*010e*/ 	.byte	0x05
	.zero		1


	//   ....[2]....
        /*0110*/ 	.word	0x000005d0
        /*0114*/ 	.word	0x000000ff
        /*0118*/ 	.word	0x00000008
        /*011c*/ 	.short	0x0100
        /*011e*/ 	.byte	0x05
	.zero		1


	//   ....[3]....
        /*0120*/ 	.word	0x000005e0
        /*0124*/ 	.word	0x000000ff
        /*0128*/ 	.word	0x00000040
        /*012c*/ 	.short	0x0100
        /*012e*/ 	.byte	0x05
	.zero		1


	//   ....[4]....
        /*0130*/ 	.word	0x000005f0
        /*0134*/ 	.word	0x000000ff
        /*0138*/ 	.word	0x00000010
        /*013c*/ 	.short	0x0100
        /*013e*/ 	.byte	0x05
	.zero		1


	//   ....[5]....
        /*0140*/ 	.word	0x00000600
        /*0144*/ 	.word	0x000000ff
        /*0148*/ 	.word	0x00000048
        /*014c*/ 	.short	0x0100
        /*014e*/ 	.byte	0x05
	.zero		1


	//   ....[6]....
        /*0150*/ 	.word	0x00000610
        /*0154*/ 	.word	0x000000ff
        /*0158*/ 	.word	0x00000018
        /*015c*/ 	.short	0x0100
        /*015e*/ 	.byte	0x05
	.zero		1


	//   ....[7]....
        /*0160*/ 	.word	0x00000620
        /*0164*/ 	.word	0x000000ff
        /*0168*/ 	.word	0x00000050
        /*016c*/ 	.short	0x0100
        /*016e*/ 	.byte	0x05
	.zero		1


	//   ....[8]....
        /*0170*/ 	.word	0x00000630
        /*0174*/ 	.word	0x000000ff
        /*0178*/ 	.word	0x00000020
        /*017c*/ 	.short	0x0100
        /*017e*/ 	.byte	0x05
	.zero		1


	//   ....[9]....
        /*0180*/ 	.word	0x00000640
        /*0184*/ 	.word	0x000000ff
        /*0188*/ 	.word	0x00000058
        /*018c*/ 	.short	0x0100
        /*018e*/ 	.byte	0x05
	.zero		1


	//   ....[10]....
        /*0190*/ 	.word	0x00000650
        /*0194*/ 	.word	0x000000ff
        /*0198*/ 	.word	0x00000028
        /*019c*/ 	.short	0x0100
        /*019e*/ 	.byte	0x05
	.zero		1


	//   ....[11]....
        /*01a0*/ 	.word	0x00000660
        /*01a4*/ 	.word	0x000000ff
        /*01a8*/ 	.word	0x00000060
        /*01ac*/ 	.short	0x0100
        /*01ae*/ 	.byte	0x05
	.zero		1


	//   ....[12]....
        /*01b0*/ 	.word	0x00000670
        /*01b4*/ 	.word	0x000000ff
        /*01b8*/ 	.word	0x00000030
        /*01bc*/ 	.short	0x0100
        /*01be*/ 	.byte	0x05
	.zero		1


	//   ....[13]....
        /*01c0*/ 	.word	0x00000680
        /*01c4*/ 	.word	0x000000ff
        /*01c8*/ 	.word	0x00000068
        /*01cc*/ 	.short	0x0100
        /*01ce*/ 	.byte	0x05
	.zero		1


	//   ....[14]....
        /*01d0*/ 	.word	0x000007b0
        /*01d4*/ 	.word	0x000000ff
        /*01d8*/ 	.word	0x00000070
        /*01dc*/ 	.short	0x0100
        /*01de*/ 	.byte	0x07
	.zero		1


	//   ....[15]....
        /*01e0*/ 	.word	0x000007c0
        /*01e4*/ 	.word	0x000000ff
        /*01e8*/ 	.word	0x00000088
        /*01ec*/ 	.short	0x0100
        /*01ee*/ 	.byte	0x07
	.zero		1


	//   ....[16]....
        /*01f0*/ 	.word	0x000007d0
        /*01f4*/ 	.word	0x000000ff
        /*01f8*/ 	.word	0x00000078
        /*01fc*/ 	.short	0x0100
        /*01fe*/ 	.byte	0x07
	.zero		1


	//   ....[17]....
        /*0200*/ 	.word	0x000007e0
        /*0204*/ 	.word	0x000000ff
        /*0208*/ 	.word	0x00000090
        /*020c*/ 	.short	0x0100
        /*020e*/ 	.byte	0x07
	.zero		1


	//   ....[18]....
        /*0210*/ 	.word	0x000007f0
        /*0214*/ 	.word	0x000000ff
        /*0218*/ 	.word	0x00000080
        /*021c*/ 	.short	0x0100
        /*021e*/ 	.byte	0x07
	.zero		1


	//   ....[19]....
        /*0220*/ 	.word	0x00000800
        /*0224*/ 	.word	0x000000ff
        /*0228*/ 	.word	0x00000098
        /*022c*/ 	.short	0x0100
        /*022e*/ 	.byte	0x07
	.zero		1


	//   ....[20]....
        /*0230*/ 	.word	0x000008f0
        /*0234*/ 	.word	0x000000ff
        /*0238*/ 	.word	0x000000a0
        /*023c*/ 	.short	0x0100
        /*023e*/ 	.byte	0x05
	.zero		1


	//   ....[21]....
        /*0240*/ 	.word	0x00000900
        /*0244*/ 	.word	0x000000ff
        /*0248*/ 	.word	0x000000a8
        /*024c*/ 	.short	0x0100
        /*024e*/ 	.byte	0x05
	.zero		1


	//   ....[22]....
        /*0250*/ 	.word	0x00000a40
        /*0254*/ 	.word	0x000000ff
        /*0258*/ 	.word	0x000000b0
        /*025c*/ 	.short	0x0100
        /*025e*/ 	.byte	0x05
	.zero		1


	//   ....[23]....
        /*0260*/ 	.word	0x00000a50
        /*0264*/ 	.word	0x000000ff
        /*0268*/ 	.word	0x000000c0
        /*026c*/ 	.short	0x0100
        /*026e*/ 	.byte	0x05
	.zero		1


	//   ....[24]....
        /*0270*/ 	.word	0x00000a60
        /*0274*/ 	.word	0x000000ff
        /*0278*/ 	.word	0x000000b8
        /*027c*/ 	.short	0x0100
        /*027e*/ 	.byte	0x05
	.zero		1


	//   ....[25]....
        /*0280*/ 	.word	0x00000a70
        /*0284*/ 	.word	0x000000ff
        /*0288*/ 	.word	0x000000c8
        /*028c*/ 	.short	0x0100
        /*028e*/ 	.byte	0x05
	.zero		1


	//   ....[26]....
        /*0290*/ 	.word	0x00000ba0
        /*0294*/ 	.word	0x000000ff
        /*0298*/ 	.word	0x000000d0
        /*029c*/ 	.short	0x0100
        /*029e*/ 	.byte	0x07
	.zero		1


	//   ....[27]....
        /*02a0*/ 	.word	0x00000bb0
        /*02a4*/ 	.word	0x000000ff
        /*02a8*/ 	.word	0x000000f0
        /*02ac*/ 	.short	0x0100
        /*02ae*/ 	.byte	0x07
	.zero		1


	//   ....[28]....
        /*02b0*/ 	.word	0x00000bc0
        /*02b4*/ 	.word	0x000000ff
        /*02b8*/ 	.word	0x000000d8
        /*02bc*/ 	.short	0x0100
        /*02be*/ 	.byte	0x07
	.zero		1


	//   ....[29]....
        /*02c0*/ 	.word	0x00000bd0
        /*02c4*/ 	.word	0x000000ff
        /*02c8*/ 	.word	0x000000f8
        /*02cc*/ 	.short	0x0100
        /*02ce*/ 	.byte	0x07
	.zero		1


	//   ....[30]....
        /*02d0*/ 	.word	0x00000be0
        /*02d4*/ 	.word	0x000000ff
        /*02d8*/ 	.word	0x000000e0
        /*02dc*/ 	.short	0x0100
        /*02de*/ 	.byte	0x07
	.zero		1


	//   ....[31]....
        /*02e0*/ 	.word	0x00000bf0
        /*02e4*/ 	.word	0x000000ff
        /*02e8*/ 	.word	0x00000100
        /*02ec*/ 	.short	0x0100
        /*02ee*/ 	.byte	0x07
	.zero		1


	//   ....[32]....
        /*02f0*/ 	.word	0x00000c00
        /*02f4*/ 	.word	0x000000ff
        /*02f8*/ 	.word	0x000000e8
        /*02fc*/ 	.short	0x0100
        /*02fe*/ 	.byte	0x07
	.zero		1


	//   ....[33]....
        /*0300*/ 	.word	0x00000c10
        /*0304*/ 	.word	0x000000ff
        /*0308*/ 	.word	0x00000108
        /*030c*/ 	.short	0x0100
        /*030e*/ 	.byte	0x07
	.zero		1


	//   ....[34]....
        /*0310*/ 	.word	0x00000d00
        /*0314*/ 	.word	0x000000ff
        /*0318*/ 	.word	0x00000110
        /*031c*/ 	.short	0x0100
        /*031e*/ 	.byte	0x05
	.zero		1


	//   ....[35]....
        /*0320*/ 	.word	0x00000d10
        /*0324*/ 	.word	0x000000ff
        /*0328*/ 	.word	0x00000120
        /*032c*/ 	.short	0x0100
        /*032e*/ 	.byte	0x05
	.zero		1


	//   ....[36]....
        /*0330*/ 	.word	0x00000d20
        /*0334*/ 	.word	0x000000ff
        /*0338*/ 	.word	0x00000118
        /*033c*/ 	.short	0x0100
        /*033e*/ 	.byte	0x05
	.zero		1


	//   ....[37]....
        /*0340*/ 	.word	0x00000d30
        /*0344*/ 	.word	0x000000ff
        /*0348*/ 	.word	0x00000128
        /*034c*/ 	.short	0x0100
        /*034e*/ 	.byte	0x05
	.zero		1


	//   ....[38]....
        /*0350*/ 	.word	0x00001600
        /*0354*/ 	.word	0x00000002
        /*0358*/ 	.word	0x00000120
        /*035c*/ 	.short	0x010a
        /*035e*/ 	.byte	0xff
	.zero		1


	//   ....[39]....
        /*0360*/ 	.word	0x00001630
        /*0364*/ 	.word	0x00000002
        /*0368*/ 	.word	0x00000110
        /*036c*/ 	.short	0x0101
        /*036e*/ 	.byte	0xff
	.zero		1


	//   ....[40]....
        /*0370*/ 	.word	0x00001700
        /*0374*/ 	.word	0x000000ff
        /*0378*/ 	.word	0x00000038
        /*037c*/ 	.short	0x010a
        /*037e*/ 	.byte	0x08
	.zero		1


	//   ....[41]....
        /*0380*/ 	.word	0x000017a0
        /*0384*/ 	.word	0x000000ff
        /*0388*/ 	.word	0x00000038
        /*038c*/ 	.short	0x010a
        /*038e*/ 	.byte	0x21
	.zero		1


	//   ....[42]....
        /*0390*/ 	.word	0x00001900
        /*0394*/ 	.word	0x000000ff
        /*0398*/ 	.word	0x00000038
        /*039c*/ 	.short	0x010a
        /*039e*/ 	.byte	0x08
	.zero		1


	//   ....[43]....
        /*03a0*/ 	.word	0x000019f0
        /*03a4*/ 	.word	0x000000ff
        /*03a8*/ 	.word	0x000000a8
        /*03ac*/ 	.short	0x0101
        /*03ae*/ 	.byte	0x04
	.zero		1


	//   ....[44]....
        /*03b0*/ 	.word	0x00001a10
        /*03b4*/ 	.word	0x000000ff
        /*03b8*/ 	.word	0x00000038
        /*03bc*/ 	.short	0x010a
        /*03be*/ 	.byte	0x08
	.zero		1


	//   ....[45]....
        /*03c0*/ 	.word	0x00001a90
        /*03c4*/ 	.word	0x000000ff
        /*03c8*/ 	.word	0x00000038
        /*03cc*/ 	.short	0x010a
        /*03ce*/ 	.byte	0x11
	.zero		1


	//   ....[46]....
        /*03d0*/ 	.word	0x00001bf0
        /*03d4*/ 	.word	0x000000ff
        /*03d8*/ 	.word	0x00000038
        /*03dc*/ 	.short	0x010a
        /*03de*/ 	.byte	0x08
	.zero		1


	//   ....[47]....
        /*03e0*/ 	.word	0x00001d10
        /*03e4*/ 	.word	0x00000002
        /*03e8*/ 	.word	0x000000b0
        /*03ec*/ 	.short	0x010a
        /*03ee*/ 	.byte	0xff
	.zero		1


	//   ....[48]....
        /*03f0*/ 	.word	0x00001dd0
        /*03f4*/ 	.word	0x00000002
        /*03f8*/ 	.word	0x00000000
        /*03fc*/ 	.short	0x0101
        /*03fe*/ 	.byte	0xff
	.zero		1


	//   ....[49]....
        /*0400*/ 	.word	0x00002330
        /*0404*/ 	.word	0x000000ff
        /*0408*/ 	.word	0x00000000
        /*040c*/ 	.short	0x010a
        /*040e*/ 	.byte	0x05
	.zero		1


	//   ....[50]....
        /*0410*/ 	.word	0x000023c0
        /*0414*/ 	.word	0x000000ff
        /*0418*/ 	.word	0x00000000
        /*041c*/ 	.short	0x010a
        /*041e*/ 	.byte	0x05
	.zero		1


	//   ....[51]....
        /*0420*/ 	.word	0x00002450
        /*0424*/ 	.word	0x000000ff
        /*0428*/ 	.word	0x00000000
        /*042c*/ 	.short	0x010a
        /*042e*/ 	.byte	0x05
	.zero		1


	//   ....[52]....
        /*0430*/ 	.word	0x000024e0
        /*0434*/ 	.word	0x000000ff
        /*0438*/ 	.word	0x00000000
        /*043c*/ 	.short	0x010a
        /*043e*/ 	.byte	0x05
	.zero		1


	//   ....[53]....
        /*0440*/ 	.word	0x00002570
        /*0444*/ 	.word	0x000000ff
        /*0448*/ 	.word	0x00000000
        /*044c*/ 	.short	0x010a
        /*044e*/ 	.byte	0x05
	.zero		1


	//   ....[54]....
        /*0450*/ 	.word	0x00002600
        /*0454*/ 	.word	0x000000ff
        /*0458*/ 	.word	0x00000000
        /*045c*/ 	.short	0x010a
        /*045e*/ 	.byte	0x05
	.zero		1


	//   ....[55]....
        /*0460*/ 	.word	0x000026a0
        /*0464*/ 	.word	0x00000000
        /*0468*/ 	.word	0x00000000
        /*046c*/ 	.short	0x010a
        /*046e*/ 	.byte	0xff
	.zero		1


	//   ....[56]....
        /*0470*/ 	.word	0x000027c0
        /*0474*/ 	.word	0x00000000
        /*0478*/ 	.word	0x00000110
        /*047c*/ 	.short	0x010a
        /*047e*/ 	.byte	0xff
	.zero		1


	//   ....[57]....
        /*0480*/ 	.word	0x00002830
        /*0484*/ 	.word	0x00000000
        /*0488*/ 	.word	0x00000000
        /*048c*/ 	.short	0x0101
        /*048e*/ 	.byte	0xff
	.zero		1


	//   ....[58]....
        /*0490*/ 	.word	0x00002850
        /*0494*/ 	.word	0x000000ff
        /*0498*/ 	.word	0x000000c0
        /*049c*/ 	.short	0x010a
        /*049e*/ 	.byte	0x05
	.zero		1


	//   ....[59]....
        /*04a0*/ 	.word	0x00002970
        /*04a4*/ 	.word	0x00000000
        /*04a8*/ 	.word	0x000000b0
        /*04ac*/ 	.short	0x010a
        /*04ae*/ 	.byte	0xff
	.zero		1


	//   ....[60]....
        /*04b0*/ 	.word	0x00002a70
        /*04b4*/ 	.word	0x00000000
        /*04b8*/ 	.word	0x00000000
        /*04bc*/ 	.short	0x0101
        /*04be*/ 	.byte	0xff
	.zero		1


	//   ....[61]....
        /*04c0*/ 	.word	0x00002b00
        /*04c4*/ 	.word	0x000000ff
        /*04c8*/ 	.word	0x000000c0
        /*04cc*/ 	.short	0x0106
        /*04ce*/ 	.byte	0x05
	.zero		1


	//   ....[62]....
        /*04d0*/ 	.word	0x00002b20
        /*04d4*/ 	.word	0x000000ff
        /*04d8*/ 	.word	0x000000c0
        /*04dc*/ 	.short	0x010a
        /*04de*/ 	.byte	0x05
	.zero		1


	//   ....[63]....
        /*04e0*/ 	.word	0x00002bb0
        /*04e4*/ 	.word	0x000000ff
        /*04e8*/ 	.word	0x000000c0
        /*04ec*/ 	.short	0x0106
        /*04ee*/ 	.byte	0x04
	.zero		1


	//   ....[64]....
        /*04f0*/ 	.word	0x00002bf0
        /*04f4*/ 	.word	0x00000000
        /*04f8*/ 	.word	0x000000c0
        /*04fc*/ 	.short	0x010a
        /*04fe*/ 	.byte	0xff
	.zero		1


	//   ....[65]....
        /*0500*/ 	.word	0x000030f0
        /*0504*/ 	.word	0x00000000
        /*0508*/ 	.word	0x000000b0
        /*050c*/ 	.short	0x010a
        /*050e*/ 	.byte	0xff
	.zero		1


	//   ....[66]....
        /*0510*/ 	.word	0x000031f0
        /*0514*/ 	.word	0x00000003
        /*0518*/ 	.word	0x00000000
        /*051c*/ 	.short	0x0101
        /*051e*/ 	.byte	0xff
	.zero		1


	//   ....[67]....
        /*0520*/ 	.word	0x00003200
        /*0524*/ 	.word	0x000000ff
        /*0528*/ 	.word	0x00000000
        /*052c*/ 	.short	0x010a
        /*052e*/ 	.byte	0x04
	.zero		1


	//   ....[68]....
        /*0530*/ 	.word	0x00003280
        /*0534*/ 	.word	0x000000ff
        /*0538*/ 	.word	0x000000f0
        /*053c*/ 	.short	0x010a
        /*053e*/ 	.byte	0x08
	.zero		1


	//   ....[69]....
        /*0540*/ 	.word	0x00003360
        /*0544*/ 	.word	0x000000ff
        /*0548*/ 	.word	0x00000000
        /*054c*/ 	.short	0x010a
        /*054e*/ 	.byte	0x07
	.zero		1


	//   ....[70]....
        /*0550*/ 	.word	0x000034a0
        /*0554*/ 	.word	0x000000ff
        /*0558*/ 	.word	0x00000000
        /*055c*/ 	.short	0x010a
        /*055e*/ 	.byte	0x04
	.zero		1


	//   ....[71]....
        /*0560*/ 	.word	0x00003690
        /*0564*/ 	.word	0x000000ff
        /*0568*/ 	.word	0x00000000
        /*056c*/ 	.short	0x010a
        /*056e*/ 	.byte	0x05
	.zero		1


	//   ....[72]....
        /*0570*/ 	.word	0x00003720
        /*0574*/ 	.word	0x000000ff
        /*0578*/ 	.word	0x00000000
        /*057c*/ 	.short	0x010a
        /*057e*/ 	.byte	0x05
	.zero		1


	//   ....[73]....
        /*0580*/ 	.word	0x000037b0
        /*0584*/ 	.word	0x000000ff
        /*0588*/ 	.word	0x00000000
        /*058c*/ 	.short	0x010a
        /*058e*/ 	.byte	0x05
	.zero		1


	//   ....[74]....
        /*0590*/ 	.word	0x00003840
        /*0594*/ 	.word	0x000000ff
        /*0598*/ 	.word	0x00000000
        /*059c*/ 	.short	0x010a
        /*059e*/ 	.byte	0x07
	.zero		1


	//   ....[75]....
        /*05a0*/ 	.word	0x00003c70
        /*05a4*/ 	.word	0x00000000
        /*05a8*/ 	.word	0x000000b0
        /*05ac*/ 	.short	0x010a
        /*05ae*/ 	.byte	0xff
	.zero		1


	//   ....[76]....
        /*05b0*/ 	.word	0x00003d30
        /*05b4*/ 	.word	0x00000000
        /*05b8*/ 	.word	0x00000000
        /*05bc*/ 	.short	0x0101
        /*05be*/ 	.byte	0xff
	.zero		1


	//   ....[77]....
        /*05c0*/ 	.word	0x00004050
        /*05c4*/ 	.word	0x000000ff
        /*05c8*/ 	.word	0x000000a8
        /*05cc*/ 	.short	0x010a
        /*05ce*/ 	.byte	0x07
	.zero		1


	//   ....[78]....
        /*05d0*/ 	.word	0x00004270
        /*05d4*/ 	.word	0x000000ff
        /*05d8*/ 	.word	0x00000088
        /*05dc*/ 	.short	0x010a
        /*05de*/ 	.byte	0x0f
	.zero		1


	//   ....[79]....
        /*05e0*/ 	.word	0x00004470
        /*05e4*/ 	.word	0x000000ff
        /*05e8*/ 	.word	0x00000070
        /*05ec*/ 	.short	0x010b
        /*05ee*/ 	.byte	0x0f
	.zero		1


	//   ....[80]....
        /*05f0*/ 	.word	0x000044c0
        /*05f4*/ 	.word	0x000000ff
        /*05f8*/ 	.word	0x00000000
        /*05fc*/ 	.short	0x0101
        /*05fe*/ 	.byte	0x10
	.zero		1


	//   ....[81]....
        /*0600*/ 	.word	0x00004500
        /*0604*/ 	.word	0x000000ff
        /*0608*/ 	.word	0x00000088
        /*060c*/ 	.short	0x010a
        /*060e*/ 	.byte	0x0d
	.zero		1


	//   ....[82]....
        /*0610*/ 	.word	0x00004740
        /*0614*/ 	.word	0x000000ff
        /*0618*/ 	.word	0x00000070
        /*061c*/ 	.short	0x010b
        /*061e*/ 	.byte	0x0d
	.zero		1


	//   ....[83]....
        /*0620*/ 	.word	0x000047b0
        /*0624*/ 	.word	0x000000ff
        /*0628*/ 	.word	0x00000000
        /*062c*/ 	.short	0x0101
        /*062e*/ 	.byte	0x0f
	.zero		1


	//   ....[84]....
        /*0630*/ 	.word	0x00004800
        /*0634*/ 	.word	0x000000ff
        /*0638*/ 	.word	0x00000000
        /*063c*/ 	.short	0x010a
        /*063e*/ 	.byte	0x04
	.zero		1


	//   ....[85]....
        /*0640*/ 	.word	0x00004890
        /*0644*/ 	.word	0x000000ff
        /*0648*/ 	.word	0x00000000
        /*064c*/ 	.short	0x010a
        /*064e*/ 	.byte	0x04
	.zero		1


	//   ....[86]....
        /*0650*/ 	.word	0x00004930
        /*0654*/ 	.word	0x00000000
        /*0658*/ 	.word	0x00000000
        /*065c*/ 	.short	0x010a
        /*065e*/ 	.byte	0xff
	.zero		1


	//   ....[87]....
        /*0660*/ 	.word	0x00004ca0
        /*0664*/ 	.word	0x00000000
        /*0668*/ 	.word	0x000000b0
        /*066c*/ 	.short	0x010a
        /*066e*/ 	.byte	0xff
	.zero		1


	//   ....[88]....
        /*0670*/ 	.word	0x00004db0
        /*0674*/ 	.word	0x00000000
        /*0678*/ 	.word	0x00000000
        /*067c*/ 	.short	0x0101
        /*067e*/ 	.byte	0xff
	.zero		1


	//   ....[89]....
        /*0680*/ 	.word	0x000057c0
        /*0684*/ 	.word	0x00000002
        /*0688*/ 	.word	0x00000070
        /*068c*/ 	.short	0x010a
        /*068e*/ 	.byte	0xff
	.zero		1


	//   ....[90]....
        /*0690*/ 	.word	0x00005800
        /*0694*/ 	.word	0x0000002c
        /*0698*/ 	.word	0x000000d0
        /*069c*/ 	.short	0x010a
        /*069e*/ 	.byte	0xff
	.zero		1


	//   ....[91]....
        /*06a0*/ 	.word	0x000058f0
        /*06a4*/ 	.word	0x00000002
        /*06a8*/ 	.word	0x00000070
        /*06ac*/ 	.short	0x010a
        /*06ae*/ 	.byte	0xff
	.zero		1


	//   ....[92]....
        /*06b0*/ 	.word	0x00005a80
        /*06b4*/ 	.word	0x0000002c
        /*06b8*/ 	.word	0x000000d0
        /*06bc*/ 	.short	0x010a
        /*06be*/ 	.byte	0xff
	.zero		1


	//   ....[93]....
        /*06c0*/ 	.word	0x00006240
        /*06c4*/ 	.word	0x00000000
        /*06c8*/ 	.word	0x00000000
        /*06cc*/ 	.short	0x0101
        /*06ce*/ 	.byte	0xff
	.zero		1


	//   ....[94]....
        /*06d0*/ 	.word	0x00006250
        /*06d4*/ 	.word	0x00000002
        /*06d8*/ 	.word	0x00000070
        /*06dc*/ 	.short	0x010a
        /*06de*/ 	.byte	0xff
	.zero		1


	//   ....[95]....
        /*06e0*/ 	.word	0x00006310
        /*06e4*/ 	.word	0x00000002
        /*06e8*/ 	.word	0x00000070
        /*06ec*/ 	.short	0x010a
        /*06ee*/ 	.byte	0xff
	.zero		1


	//   ....[96]....
        /*06f0*/ 	.word	0x00006670
        /*06f4*/ 	.word	0x000000ff
        /*06f8*/ 	.word	0x00000000
        /*06fc*/ 	.short	0x0101
        /*06fe*/ 	.byte	0x05
	.zero		1


	//   ....[97]....
        /*0700*/ 	.word	0x00006c00
        /*0704*/ 	.word	0x00000000
        /*0708*/ 	.word	0x00000000
        /*070c*/ 	.short	0x0101
        /*070e*/ 	.byte	0xff
	.zero		1


	//   ....[98]....
        /*0710*/ 	.word	0x00006e70
        /*0714*/ 	.word	0x000000ff
        /*0718*/ 	.word	0x00000000
        /*071c*/ 	.short	0x0101
        /*071e*/ 	.byte	0x04
	.zero		1


	//   ....[99]....
        /*0720*/ 	.word	0x00006e90
        /*0724*/ 	.word	0x00000002
        /*0728*/ 	.word	0x00000120
        /*072c*/ 	.short	0x010a
        /*072e*/ 	.byte	0xff
	.zero		1


	//   ....[100]....
        /*0730*/ 	.word	0x00006ef0
        /*0734*/ 	.word	0x00000002
        /*0738*/ 	.word	0x00000038
        /*073c*/ 	.short	0x010a
        /*073e*/ 	.byte	0xff
	.zero		1


	//   ....[101]....
        /*0740*/ 	.word	0x00006f50
        /*0744*/ 	.word	0x00000002
        /*0748*/ 	.word	0x00000038
        /*074c*/ 	.short	0x010a
        /*074e*/ 	.byte	0xff
	.zero		1


	//   ....[102]....
        /*0750*/ 	.word	0x00006fa0
        /*0754*/ 	.word	0x00000002
        /*0758*/ 	.word	0x000000b0
        /*075c*/ 	.short	0x010a
        /*075e*/ 	.byte	0xff
	.zero		1


	//   ....[103]....
        /*0760*/ 	.word	0x00007000
        /*0764*/ 	.word	0x00000000
        /*0768*/ 	.word	0x00000000
        /*076c*/ 	.short	0x010a
        /*076e*/ 	.byte	0xff
	.zero		1


	//   ....[104]....
        /*0770*/ 	.word	0x00007060
        /*0774*/ 	.word	0x00000000
        /*0778*/ 	.word	0x00000000
        /*077c*/ 	.short	0x010a
        /*077e*/ 	.byte	0xff
	.zero		1


	//   ....[105]....
        /*0780*/ 	.word	0x000070c0
        /*0784*/ 	.word	0x00000000
        /*0788*/ 	.word	0x00000000
        /*078c*/ 	.short	0x010a
        /*078e*/ 	.byte	0xff
	.zero		1


	//   ....[106]....
        /*0790*/ 	.word	0x00007120
        /*0794*/ 	.word	0x00000000
        /*0798*/ 	.word	0x00000000
        /*079c*/ 	.short	0x010a
        /*079e*/ 	.byte	0xff
	.zero		1


	//   ....[107]....
        /*07a0*/ 	.word	0x00007180
        /*07a4*/ 	.word	0x00000000
        /*07a8*/ 	.word	0x00000000
        /*07ac*/ 	.short	0x010a
        /*07ae*/ 	.byte	0xff
	.zero		1


	//   ....[108]....
        /*07b0*/ 	.word	0x000071e0
        /*07b4*/ 	.word	0x00000000
        /*07b8*/ 	.word	0x00000000
        /*07bc*/ 	.short	0x010a
        /*07be*/ 	.byte	0xff
	.zero		1


	//   ....[109]....
        /*07c0*/ 	.word	0x00007230
        /*07c4*/ 	.word	0x00000000
        /*07c8*/ 	.word	0x00000110
        /*07cc*/ 	.short	0x010a
        /*07ce*/ 	.byte	0xff
	.zero		1


	//   ....[110]....
        /*07d0*/ 	.word	0x00007290
        /*07d4*/ 	.word	0x00000000
        /*07d8*/ 	.word	0x000000c0
        /*07dc*/ 	.short	0x010a
        /*07de*/ 	.byte	0xff
	.zero		1


	//   ....[111]....
        /*07e0*/ 	.word	0x000072e0
        /*07e4*/ 	.word	0x00000000
        /*07e8*/ 	.word	0x000000b0
        /*07ec*/ 	.short	0x010a
        /*07ee*/ 	.byte	0xff
	.zero		1


	//   ....[112]....
        /*07f0*/ 	.word	0x00007340
        /*07f4*/ 	.word	0x00000000
        /*07f8*/ 	.word	0x000000c0
        /*07fc*/ 	.short	0x010a
        /*07fe*/ 	.byte	0xff
	.zero		1


	//   ....[113]....
        /*0800*/ 	.word	0x00007390
        /*0804*/ 	.word	0x00000000
        /*0808*/ 	.word	0x000000b0
        /*080c*/ 	.short	0x010a
        /*080e*/ 	.byte	0xff
	.zero		1


	//   ....[114]....
        /*0810*/ 	.word	0x000073f0
        /*0814*/ 	.word	0x00000002
        /*0818*/ 	.word	0x000000f0
        /*081c*/ 	.short	0x010a
        /*081e*/ 	.byte	0xff
	.zero		1


	//   ....[115]....
        /*0820*/ 	.word	0x00007450
        /*0824*/ 	.word	0x00000000
        /*0828*/ 	.word	0x00000000
        /*082c*/ 	.short	0x010a
        /*082e*/ 	.byte	0xff
	.zero		1


	//   ....[116]....
        /*0830*/ 	.word	0x000074b0
        /*0834*/ 	.word	0x00000000
        /*0838*/ 	.word	0x00000000
        /*083c*/ 	.short	0x010a
        /*083e*/ 	.byte	0xff
	.zero		1


	//   ....[117]....
        /*0840*/ 	.word	0x00007510
        /*0844*/ 	.word	0x00000000
        /*0848*/ 	.word	0x00000000
        /*084c*/ 	.short	0x010a
        /*084e*/ 	.byte	0xff
	.zero		1


	//   ....[118]....
        /*0850*/ 	.word	0x00007570
        /*0854*/ 	.word	0x00000000
        /*0858*/ 	.word	0x00000000
        /*085c*/ 	.short	0x010a
        /*085e*/ 	.byte	0xff
	.zero		1


	//   ....[119]....
        /*0860*/ 	.word	0x000075d0
        /*0864*/ 	.word	0x00000000
        /*0868*/ 	.word	0x00000000
        /*086c*/ 	.short	0x010a
        /*086e*/ 	.byte	0xff
	.zero		1


	//   ....[120]....
        /*0870*/ 	.word	0x00007620
        /*0874*/ 	.word	0x00000000
        /*0878*/ 	.word	0x000000b0
        /*087c*/ 	.short	0x010a
        /*087e*/ 	.byte	0xff
	.zero		1


	//   ....[121]....
        /*0880*/ 	.word	0x00007680
        /*0884*/ 	.word	0x00000000
        /*0888*/ 	.word	0x000000a8
        /*088c*/ 	.short	0x010a
        /*088e*/ 	.byte	0xff
	.zero		1


	//   ....[122]....
        /*0890*/ 	.word	0x000076e0
        /*0894*/ 	.word	0x00000000
        /*0898*/ 	.word	0x00000088
        /*089c*/ 	.short	0x010a
        /*089e*/ 	.byte	0xff
	.zero		1


	//   ....[123]....
        /*08a0*/ 	.word	0x00007740
        /*08a4*/ 	.word	0x00000000
        /*08a8*/ 	.word	0x00000088
        /*08ac*/ 	.short	0x010a
        /*08ae*/ 	.byte	0xff
	.zero		1


	//   ....[124]....
        /*08b0*/ 	.word	0x000077a0
        /*08b4*/ 	.word	0x00000000
        /*08b8*/ 	.word	0x00000000
        /*08bc*/ 	.short	0x010a
        /*08be*/ 	.byte	0xff
	.zero		1


	//   ....[125]....
        /*08c0*/ 	.word	0x00007800
        /*08c4*/ 	.word	0x00000000
        /*08c8*/ 	.word	0x00000000
        /*08cc*/ 	.short	0x010a
        /*08ce*/ 	.byte	0xff
	.zero		1


	//   ....[126]....
        /*08d0*/ 	.word	0x00007850
        /*08d4*/ 	.word	0x00000000
        /*08d8*/ 	.word	0x000000b0
        /*08dc*/ 	.short	0x010a
        /*08de*/ 	.byte	0xff
	.zero		1


	//   ....[127]....
        /*08e0*/ 	.word	0x000078a0
        /*08e4*/ 	.word	0x00000002
        /*08e8*/ 	.word	0x00000070
        /*08ec*/ 	.short	0x010a
        /*08ee*/ 	.byte	0xff
	.zero		1


	//   ....[128]....
        /*08f0*/ 	.word	0x000078f0
        /*08f4*/ 	.word	0x0000002c
        /*08f8*/ 	.word	0x000000d0
        /*08fc*/ 	.short	0x010a
        /*08fe*/ 	.byte	0xff
	.zero		1


	//   ....[129]....
        /*0900*/ 	.word	0x00007940
        /*0904*/ 	.word	0x00000002
        /*0908*/ 	.word	0x00000070
        /*090c*/ 	.short	0x010a
        /*090e*/ 	.byte	0xff
	.zero		1


	//----- nvinfo : EIATTR_NUM_MBARRIERS
	.align		4
.L_47:
        /*0910*/ 	.byte	0x03, 0x38
        /*0912*/ 	.short	0x0026


	//----- nvinfo : EIATTR_EXIT_INSTR_OFFSETS
	.align		4
        /*0914*/ 	.byte	0x04, 0x1c
        /*0916*/ 	.short	(.L_49 - .L_48)


	//   ....[0]....
.L_48:
        /*0918*/ 	.word	0x000026d0


	//   ....[1]....
        /*091c*/ 	.word	0x00002bc0


	//   ....[2]....
        /*0920*/ 	.word	0x00002c20


	//   ....[3]....
        /*0924*/ 	.word	0x00003aa0


	//   ....[4]....
        /*0928*/ 	.word	0x00004960


	//   ....[5]....
        /*092c*/ 	.word	0x000049a0


	//   ....[6]....
        /*0930*/ 	.word	0x00006d60


	//   ....[7]....
        /*0934*/ 	.word	0x00006de0


	//   ....[8]....
        /*0938*/ 	.word	0x00006e10


	//   ....[9]....
        /*093c*/ 	.word	0x00006e80


	//----- nvinfo : EIATTR_MAX_THREADS
	.align		4
.L_49:
        /*0940*/ 	.byte	0x04, 0x05
        /*0942*/ 	.short	(.L_51 - .L_50)
.L_50:
        /*0944*/ 	.word	0x00000100
        /*0948*/ 	.word	0x00000001
        /*094c*/ 	.word	0x00000001


	//----- nvinfo : EIATTR_CRS_STACK_SIZE
	.align		4
.L_51:
        /*0950*/ 	.byte	0x04, 0x1e
        /*0952*/ 	.short	(.L_53 - .L_52)
.L_52:
        /*0954*/ 	.word	0x00000000


	//----- nvinfo : EIATTR_CBANK_PARAM_SIZE
	.align		4
.L_53:
        /*0958*/ 	.byte	0x03, 0x19
        /*095a*/ 	.short	0x0800


	//----- nvinfo : EIATTR_PARAM_CBANK
	.align		4
        /*095c*/ 	.byte	0x04, 0x0a
        /*095e*/ 	.short	(.L_55 - .L_54)
	.align		4
.L_54:
        /*0960*/ 	.word	index@(.nv.constant0._ZN7cutlass13device_kernelINS_4gemm6kernel13GemmUniversalIN4cute5tupleIJiiiiEEENS1_10collective13CollectiveMmaINS1_35MainloopSm100TmaUmmaWarpSpecializedILi7ELi2ELi4ENS5_IJNS4_1CILi1EEESB_SB_EEEEENS5_IJNSA_ILi64EEESE_NSA_ILi32EEEEEENS_10bfloat16_tENS5_IJlSB_lEEESH_SI_NS4_8TiledMMAINS4_8MMA_AtomIJNS4_20SM100_MMA_F16BF16_SSISH_SH_fLi64ELi64ELNS4_4UMMA5MajorE0ELSN_0ELNSM_7ScaleInE0ELSO_0EEEEEENS4_6LayoutISC_NS5_IJNSA_ILi0EEESS_SS_EEEEENS5_IJNS4_10UnderscoreESV_SV_EEEEENS4_13SM90_TMA_LOADENS4_14ComposedLayoutINS4_7SwizzleILi2ELi4ELi3EEENS4_18smem_ptr_flag_bitsILi16EEENSR_INS5_IJNSA_ILi8EEESF_EEENS5_IJSF_SB_EEEEEEEvNS4_8identityESY_S18_vS19_EENS_8epilogue10collective18CollectiveEpilogueINS1B_23Sm100TmaWarpSpecializedILi3ELi2ELi16ELb1ELb0EEEJSG_NS5_IJNSR_ISE_SB_EENSR_ISF_SB_EEEEESH_SI_SH_SI_NS1B_6fusion15FusionCallbacksIS1F_NS1J_17LinearCombinationISH_fSH_fLNS_15FloatRoundStyleE2EEESG_S1I_JEEENS4_5SM1004TMEM4LOAD26SM100_TMEM_LOAD_16dp256b4xESY_S18_NS4_17SM75_U32x4_LDSM_NENS4_14SM90_TMA_STOREES18_NS4_17SM90_U32x4_STSM_NENS4_39AutoVectorizingCopyWithAssumedAlignmentILi128EEEEEEvvEEEEvNT_6ParamsE)
        /*0964*/ 	.short	0x0380
        /*0966*/ 	.short	0x0800


	//----- nvinfo : EIATTR_SW_WAR
	.align		4
.L_55:
        /*0968*/ 	.byte	0x04, 0x36
        /*096a*/ 	.short	(.L_57 - .L_56)
.L_56:
        /*096c*/ 	.word	0x00000008
.L_57:


//--------------------- .nv.callgraph             --------------------------
	.section	.nv.callgraph,"",@"SHT_CUDA_CALLGRAPH"
	.align	4
	.sectionentsize	8
	.align		4
        /*0000*/ 	.word	0x00000000
	.align		4
        /*0004*/ 	.word	0xffffffff
	.align		4
        /*0008*/ 	.word	index@(_ZN7cutlass13device_kernelINS_4gemm6kernel13GemmUniversalIN4cute5tupleIJiiiiEEENS1_10collective13CollectiveMmaINS1_35MainloopSm100TmaUmmaWarpSpecializedILi7ELi2ELi4ENS5_IJNS4_1CILi1EEESB_SB_EEEEENS5_IJNSA_ILi64EEESE_NSA_ILi32EEEEEENS_10bfloat16_tENS5_IJlSB_lEEESH_SI_NS4_8TiledMMAINS4_8MMA_AtomIJNS4_20SM100_MMA_F16BF16_SSISH_SH_fLi64ELi64ELNS4_4UMMA5MajorE0ELSN_0ELNSM_7ScaleInE0ELSO_0EEEEEENS4_6LayoutISC_NS5_IJNSA_ILi0EEESS_SS_EEEEENS5_IJNS4_10UnderscoreESV_SV_EEEEENS4_13SM90_TMA_LOADENS4_14ComposedLayoutINS4_7SwizzleILi2ELi4ELi3EEENS4_18smem_ptr_flag_bitsILi16EEENSR_INS5_IJNSA_ILi8EEESF_EEENS5_IJSF_SB_EEEEEEEvNS4_8identityESY_S18_vS19_EENS_8epilogue10collective18CollectiveEpilogueINS1B_23Sm100TmaWarpSpecializedILi3ELi2ELi16ELb1ELb0EEEJSG_NS5_IJNSR_ISE_SB_EENSR_ISF_SB_EEEEESH_SI_SH_SI_NS1B_6fusion15FusionCallbacksIS1F_NS1J_17LinearCombinationISH_fSH_fLNS_15FloatRoundStyleE2EEESG_S1I_JEEENS4_5SM1004TMEM4LOAD26SM100_TMEM_LOAD_16dp256b4xESY_S18_NS4_17SM75_U32x4_LDSM_NENS4_14SM90_TMA_STOREES18_NS4_17SM90_U32x4_STSM_NENS4_39AutoVectorizingCopyWithAssumedAlignmentILi128EEEEEEvvEEEEvNT_6ParamsE)
	.align		4
        /*000c*/ 	.word	index@(__assertfail)
	.align		4
        /*0010*/ 	.word	0x00000000
	.align		4
        /*0014*/ 	.word	0xfffffffe
	.align		4
        /*0018*/ 	.word	0x00000000
	.align		4
        /*001c*/ 	.word	0xfffffffd
	.align		4
        /*0020*/ 	.word	0x00000000
	.align		4
        /*0024*/ 	.word	0xfffffffc


//--------------------- .nv.constant4             --------------------------
	.section	.nv.constant4,"a",@progbits
	.align	8
	.align		8
.nv.constant4:
        /*0000*/ 	.dword	__assertfail
	.align		8
        /*0008*/ 	.dword	__unnamed_1
	.align		8
        /*0010*/ 	.dword	__unnamed_2
	.align		8
        /*0018*/ 	.dword	_ZN40_INTERNAL_4681a371_4_k_cu_59bf5b65_343564cuda3std3__45__cpo5beginE
	.align		8
        /*0020*/ 	.dword	_ZN40_INTERNAL_4681a371_4_k_cu_59bf5b65_343564cuda3std3__45__cpo3endE
	.align		8
        /*0028*/ 	.dword	_ZN40_INTERNAL_4681a371_4_k_cu_59bf5b65_343564cuda3std3__45__cpo6cbeginE
	.align		8
        /*0030*/ 	.dword	_ZN40_INTERNAL_4681a371_4_k_cu_59bf5b65_343564cuda3std3__45__cpo4cendE
	.align		8
        /*0038*/ 	.dword	_ZN40_INTERNAL_4681a371_4_k_cu_59bf5b65_343564cuda3std3__442_GLOBAL__N__4681a371_4_k_cu_59bf5b65_343566ignoreE
	.align		8
        /*0040*/ 	.dword	_ZN40_INTERNAL_4681a371_4_k_cu_59bf5b65_343564cuda3std3__419piecewise_constructE
	.align		8
        /*0048*/ 	.dword	_ZN40_INTERNAL_4681a371_4_k_cu_59bf5b65_343564cuda3std3__48in_placeE
	.align		8
        /*0050*/ 	.dword	_ZN40_INTERNAL_4681a371_4_k_cu_59bf5b65_343564cuda3std6ranges3__45__cpo4swapE
	.align		8
        /*0058*/ 	.dword	_ZN40_INTERNAL_4681a371_4_k_cu_59bf5b65_343564cuda3std6ranges3__45__cpo9iter_moveE
	.align		8
        /*0060*/ 	.dword	_ZN40_INTERNAL_4681a371_4_k_cu_59bf5b65_343564cute7productE
	.align		8
        /*0068*/ 	.dword	_ZN40_INTERNAL_4681a371_4_k_cu_59bf5b65_343564cute1_E
	.align		8
        /*0070*/ 	.dword	$str$25
	.align		8
        /*0078*/ 	.dword	$str$26
	.align		8
        /*0080*/ 	.dword	$str$27
	.align		8
        /*0088*/ 	.dword	$str$28


//--------------------- .text._ZN7cutlass13device_kernelINS_4gemm6kernel13GemmUniversalIN4cute5tupleIJiiiiEEENS1_10collective13CollectiveMmaINS1_35MainloopSm100TmaUmmaWarpSpecializedILi7ELi2ELi4ENS5_IJNS4_1CILi1EEESB_SB_EEEEENS5_IJNSA_ILi64EEESE_NSA_ILi32EEEEEENS_10bfloat16_tENS5_IJlSB_lEEESH_SI_NS4_8TiledMMAINS4_8MMA_AtomIJNS4_20SM100_MMA_F16BF16_SSISH_SH_fLi64ELi64ELNS4_4UMMA5MajorE0ELSN_0ELNSM_7ScaleInE0ELSO_0EEEEEENS4_6LayoutISC_NS5_IJNSA_ILi0EEESS_SS_EEEEENS5_IJNS4_10UnderscoreESV_SV_EEEEENS4_13SM90_TMA_LOADENS4_14ComposedLayoutINS4_7SwizzleILi2ELi4ELi3EEENS4_18smem_ptr_flag_bitsILi16EEENSR_INS5_IJNSA_ILi8EEESF_EEENS5_IJSF_SB_EEEEEEEvNS4_8identityESY_S18_vS19_EENS_8epilogue10collective18CollectiveEpilogueINS1B_23Sm100TmaWarpSpecializedILi3ELi2ELi16ELb1ELb0EEEJSG_NS5_IJNSR_ISE_SB_EENSR_ISF_SB_EEEEESH_SI_SH_SI_NS1B_6fusion15FusionCallbacksIS1F_NS1J_17LinearCombinationISH_fSH_fLNS_15FloatRoundStyleE2EEESG_S1I_JEEENS4_5SM1004TMEM4LOAD26SM100_TMEM_LOAD_16dp256b4xESY_S18_NS4_17SM75_U32x4_LDSM_NENS4_14SM90_TMA_STOREES18_NS4_17SM90_U32x4_STSM_NENS4_39AutoVectorizingCopyWithAssumedAlignmentILi128EEEEEEvvEEEEvNT_6ParamsE --------------------------
	.section	.text._ZN7cutlass13device_kernelINS_4gemm6kernel13GemmUniversalIN4cute5tupleIJiiiiEEENS1_10collective13CollectiveMmaINS1_35MainloopSm100TmaUmmaWarpSpecializedILi7ELi2ELi4ENS5_IJNS4_1CILi1EEESB_SB_EEEEENS5_IJNSA_ILi64EEESE_NSA_ILi32EEEEEENS_10bfloat16_tENS5_IJlSB_lEEESH_SI_NS4_8TiledMMAINS4_8MMA_AtomIJNS4_20SM100_MMA_F16BF16_SSISH_SH_fLi64ELi64ELNS4_4UMMA5MajorE0ELSN_0ELNSM_7ScaleInE0ELSO_0EEEEEENS4_6LayoutISC_NS5_IJNSA_ILi0EEESS_SS_EEEEENS5_IJNS4_10UnderscoreESV_SV_EEEEENS4_13SM90_TMA_LOADENS4_14ComposedLayoutINS4_7SwizzleILi2ELi4ELi3EEENS4_18smem_ptr_flag_bitsILi16EEENSR_INS5_IJNSA_ILi8EEESF_EEENS5_IJSF_SB_EEEEEEEvNS4_8identityESY_S18_vS19_EENS_8epilogue10collective18CollectiveEpilogueINS1B_23Sm100TmaWarpSpecializedILi3ELi2ELi16ELb1ELb0EEEJSG_NS5_IJNSR_ISE_SB_EENSR_ISF_SB_EEEEESH_SI_SH_SI_NS1B_6fusion15FusionCallbacksIS1F_NS1J_17LinearCombinationISH_fSH_fLNS_15FloatRoundStyleE2EEESG_S1I_JEEENS4_5SM1004TMEM4LOAD26SM100_TMEM_LOAD_16dp256b4xESY_S18_NS4_17SM75_U32x4_LDSM_NENS4_14SM90_TMA_STOREES18_NS4_17SM90_U32x4_STSM_NENS4_39AutoVectorizingCopyWithAssumedAlignmentILi128EEEEEEvvEEEEvNT_6ParamsE,"ax",@progbits
	.align	128
.text._ZN7cutlass13device_kernelINS_4gemm6kernel13GemmUniversalIN4cute5tupleIJiiiiEEENS1_10collective13CollectiveMmaINS1_35MainloopSm100TmaUmmaWarpSpecializedILi7ELi2ELi4ENS5_IJNS4_1CILi1EEESB_SB_EEEEENS5_IJNSA_ILi64EEESE_NSA_ILi32EEEEEENS_10bfloat16_tENS5_IJlSB_lEEESH_SI_NS4_8TiledMMAINS4_8MMA_AtomIJNS4_20SM100_MMA_F16BF16_SSISH_SH_fLi64ELi64ELNS4_4UMMA5MajorE0ELSN_0ELNSM_7ScaleInE0ELSO_0EEEEEENS4_6LayoutISC_NS5_IJNSA_ILi0EEESS_SS_EEEEENS5_IJNS4_10UnderscoreESV_SV_EEEEENS4_13SM90_TMA_LOADENS4_14ComposedLayoutINS4_7SwizzleILi2ELi4ELi3EEENS4_18smem_ptr_flag_bitsILi16EEENSR_INS5_IJNSA_ILi8EEESF_EEENS5_IJSF_SB_EEEEEEEvNS4_8identityESY_S18_vS19_EENS_8epilogue10collective18CollectiveEpilogueINS1B_23Sm100TmaWarpSpecializedILi3ELi2ELi16ELb1ELb0EEEJSG_NS5_IJNSR_ISE_SB_EENSR_ISF_SB_EEEEESH_SI_SH_SI_NS1B_6fusion15FusionCallbacksIS1F_NS1J_17LinearCombinationISH_fSH_fLNS_15FloatRoundStyleE2EEESG_S1I_JEEENS4_5SM1004TMEM4LOAD26SM100_TMEM_LOAD_16dp256b4xESY_S18_NS4_17SM75_U32x4_LDSM_NENS4_14SM90_TMA_STOREES18_NS4_17SM90_U32x4_STSM_NENS4_39AutoVectorizingCopyWithAssumedAlignmentILi128EEEEEEvvEEEEvNT_6ParamsE:
        .type           _ZN7cutlass13device_kernelINS_4gemm6kernel13GemmUniversalIN4cute5tupleIJiiiiEEENS1_10collective13CollectiveMmaINS1_35MainloopSm100TmaUmmaWarpSpecializedILi7ELi2ELi4ENS5_IJNS4_1CILi1EEESB_SB_EEEEENS5_IJNSA_ILi64EEESE_NSA_ILi32EEEEEENS_10bfloat16_tENS5_IJlSB_lEEESH_SI_NS4_8TiledMMAINS4_8MMA_AtomIJNS4_20SM100_MMA_F16BF16_SSISH_SH_fLi64ELi64ELNS4_4UMMA5MajorE0ELSN_0ELNSM_7ScaleInE0ELSO_0EEEEEENS4_6LayoutISC_NS5_IJNSA_ILi0EEESS_SS_EEEEENS5_IJNS4_10UnderscoreESV_SV_EEEEENS4_13SM90_TMA_LOADENS4_14ComposedLayoutINS4_7SwizzleILi2ELi4ELi3EEENS4_18smem_ptr_flag_bitsILi16EEENSR_INS5_IJNSA_ILi8EEESF_EEENS5_IJSF_SB_EEEEEEEvNS4_8identityESY_S18_vS19_EENS_8epilogue10collective18CollectiveEpilogueINS1B_23Sm100TmaWarpSpecializedILi3ELi2ELi16ELb1ELb0EEEJSG_NS5_IJNSR_ISE_SB_EENSR_ISF_SB_EEEEESH_SI_SH_SI_NS1B_6fusion15FusionCallbacksIS1F_NS1J_17LinearCombinationISH_fSH_fLNS_15FloatRoundStyleE2EEESG_S1I_JEEENS4_5SM1004TMEM4LOAD26SM100_TMEM_LOAD_16dp256b4xESY_S18_NS4_17SM75_U32x4_LDSM_NENS4_14SM90_TMA_STOREES18_NS4_17SM90_U32x4_STSM_NENS4_39AutoVectorizingCopyWithAssumedAlignmentILi128EEEEEEvvEEEEvNT_6ParamsE,@function
        .size           _ZN7cutlass13device_kernelINS_4gemm6kernel13GemmUniversalIN4cute5tupleIJiiiiEEENS1_10collective13CollectiveMmaINS1_35MainloopSm100TmaUmmaWarpSpecializedILi7ELi2ELi4ENS5_IJNS4_1CILi1EEESB_SB_EEEEENS5_IJNSA_ILi64EEESE_NSA_ILi32EEEEEENS_10bfloat16_tENS5_IJlSB_lEEESH_SI_NS4_8TiledMMAINS4_8MMA_AtomIJNS4_20SM100_MMA_F16BF16_SSISH_SH_fLi64ELi64ELNS4_4UMMA5MajorE0ELSN_0ELNSM_7ScaleInE0ELSO_0EEEEEENS4_6LayoutISC_NS5_IJNSA_ILi0EEESS_SS_EEEEENS5_IJNS4_10UnderscoreESV_SV_EEEEENS4_13SM90_TMA_LOADENS4_14ComposedLayoutINS4_7SwizzleILi2ELi4ELi3EEENS4_18smem_ptr_flag_bitsILi16EEENSR_INS5_IJNSA_ILi8EEESF_EEENS5_IJSF_SB_EEEEEEEvNS4_8identityESY_S18_vS19_EENS_8epilogue10collective18CollectiveEpilogueINS1B_23Sm100TmaWarpSpecializedILi3ELi2ELi16ELb1ELb0EEEJSG_NS5_IJNSR_ISE_SB_EENSR_ISF_SB_EEEEESH_SI_SH_SI_NS1B_6fusion15FusionCallbacksIS1F_NS1J_17LinearCombinationISH_fSH_fLNS_15FloatRoundStyleE2EEESG_S1I_JEEENS4_5SM1004TMEM4LOAD26SM100_TMEM_LOAD_16dp256b4xESY_S18_NS4_17SM75_U32x4_LDSM_NENS4_14SM90_TMA_STOREES18_NS4_17SM90_U32x4_STSM_NENS4_39AutoVectorizingCopyWithAssumedAlignmentILi128EEEEEEvvEEEEvNT_6ParamsE,(.L_x_163 - _ZN7cutlass13device_kernelINS_4gemm6kernel13GemmUniversalIN4cute5tupleIJiiiiEEENS1_10collective13CollectiveMmaINS1_35MainloopSm100TmaUmmaWarpSpecializedILi7ELi2ELi4ENS5_IJNS4_1CILi1EEESB_SB_EEEEENS5_IJNSA_ILi64EEESE_NSA_ILi32EEEEEENS_10bfloat16_tENS5_IJlSB_lEEESH_SI_NS4_8TiledMMAINS4_8MMA_AtomIJNS4_20SM100_MMA_F16BF16_SSISH_SH_fLi64ELi64ELNS4_4UMMA5MajorE0ELSN_0ELNSM_7ScaleInE0ELSO_0EEEEEENS4_6LayoutISC_NS5_IJNSA_ILi0EEESS_SS_EEEEENS5_IJNS4_10UnderscoreESV_SV_EEEEENS4_13SM90_TMA_LOADENS4_14ComposedLayoutINS4_7SwizzleILi2ELi4ELi3EEENS4_18smem_ptr_flag_bitsILi16EEENSR_INS5_IJNSA_ILi8EEESF_EEENS5_IJSF_SB_EEEEEEEvNS4_8identityESY_S18_vS19_EENS_8epilogue10collective18CollectiveEpilogueINS1B_23Sm100TmaWarpSpecializedILi3ELi2ELi16ELb1ELb0EEEJSG_NS5_IJNSR_ISE_SB_EENSR_ISF_SB_EEEEESH_SI_SH_SI_NS1B_6fusion15FusionCallbacksIS1F_NS1J_17LinearCombinationISH_fSH_fLNS_15FloatRoundStyleE2EEESG_S1I_JEEENS4_5SM1004TMEM4LOAD26SM100_TMEM_LOAD_16dp256b4xESY_S18_NS4_17SM75_U32x4_LDSM_NENS4_14SM90_TMA_STOREES18_NS4_17SM90_U32x4_STSM_NENS4_39AutoVectorizingCopyWithAssumedAlignmentILi128EEEEEEvvEEEEvNT_6ParamsE)
        .other          _ZN7cutlass13device_kernelINS_4gemm6kernel13GemmUniversalIN4cute5tupleIJiiiiEEENS1_10collective13CollectiveMmaINS1_35MainloopSm100TmaUmmaWarpSpecializedILi7ELi2ELi4ENS5_IJNS4_1CILi1EEESB_SB_EEEEENS5_IJNSA_ILi64EEESE_NSA_ILi32EEEEEENS_10bfloat16_tENS5_IJlSB_lEEESH_SI_NS4_8TiledMMAINS4_8MMA_AtomIJNS4_20SM100_MMA_F16BF16_SSISH_SH_fLi64ELi64ELNS4_4UMMA5MajorE0ELSN_0ELNSM_7ScaleInE0ELSO_0EEEEEENS4_6LayoutISC_NS5_IJNSA_ILi0EEESS_SS_EEEEENS5_IJNS4_10UnderscoreESV_SV_EEEEENS4_13SM90_TMA_LOADENS4_14ComposedLayoutINS4_7SwizzleILi2ELi4ELi3EEENS4_18smem_ptr_flag_bitsILi16EEENSR_INS5_IJNSA_ILi8EEESF_EEENS5_IJSF_SB_EEEEEEEvNS4_8identityESY_S18_vS19_EENS_8epilogue10collective18CollectiveEpilogueINS1B_23Sm100TmaWarpSpecializedILi3ELi2ELi16ELb1ELb0EEEJSG_NS5_IJNSR_ISE_SB_EENSR_ISF_SB_EEEEESH_SI_SH_SI_NS1B_6fusion15FusionCallbacksIS1F_NS1J_17LinearCombinationISH_fSH_fLNS_15FloatRoundStyleE2EEESG_S1I_JEEENS4_5SM1004TMEM4LOAD26SM100_TMEM_LOAD_16dp256b4xESY_S18_NS4_17SM75_U32x4_LDSM_NENS4_14SM90_TMA_STOREES18_NS4_17SM90_U32x4_STSM_NENS4_39AutoVectorizingCopyWithAssumedAlignmentILi128EEEEEEvvEEEEvNT_6ParamsE,@"STO_CUDA_ENTRY STV_DEFAULT"
_ZN7cutlass13device_kernelINS_4gemm6kernel13GemmUniversalIN4cute5tupleIJiiiiEEENS1_10collective13CollectiveMmaINS1_35MainloopSm100TmaUmmaWarpSpecializedILi7ELi2ELi4ENS5_IJNS4_1CILi1EEESB_SB_EEEEENS5_IJNSA_ILi64EEESE_NSA_ILi32EEEEEENS_10bfloat16_tENS5_IJlSB_lEEESH_SI_NS4_8TiledMMAINS4_8MMA_AtomIJNS4_20SM100_MMA_F16BF16_SSISH_SH_fLi64ELi64ELNS4_4UMMA5MajorE0ELSN_0ELNSM_7ScaleInE0ELSO_0EEEEEENS4_6LayoutISC_NS5_IJNSA_ILi0EEESS_SS_EEEEENS5_IJNS4_10UnderscoreESV_SV_EEEEENS4_13SM90_TMA_LOADENS4_14ComposedLayoutINS4_7SwizzleILi2ELi4ELi3EEENS4_18smem_ptr_flag_bitsILi16EEENSR_INS5_IJNSA_ILi8EEESF_EEENS5_IJSF_SB_EEEEEEEvNS4_8identityESY_S18_vS19_EENS_8epilogue10collective18CollectiveEpilogueINS1B_23Sm100TmaWarpSpecializedILi3ELi2ELi16ELb1ELb0EEEJSG_NS5_IJNSR_ISE_SB_EENSR_ISF_SB_EEEEESH_SI_SH_SI_NS1B_6fusion15FusionCallbacksIS1F_NS1J_17LinearCombinationISH_fSH_fLNS_15FloatRoundStyleE2EEESG_S1I_JEEENS4_5SM1004TMEM4LOAD26SM100_TMEM_LOAD_16dp256b4xESY_S18_NS4_17SM75_U32x4_LDSM_NENS4_14SM90_TMA_STOREES18_NS4_17SM90_U32x4_STSM_NENS4_39AutoVectorizingCopyWithAssumedAlignmentILi128EEEEEEvvEEEEvNT_6ParamsE:
[----:B------:R-:W1:Y:S01]  /*0000*/  LDC R1, c[0x0][0x37c] ;  /* 0x0000df00ff017b82 */ /* 0x000e620000000800 */
[----:B------:R-:W2:Y:S01]  /*0010*/  S2R R70, SR_TID.X ;  /* 0x0000000000467919 */ /* 0x000ea20000002100 */
[----:B------:R-:W3:Y:S01]  /*0020*/  LDCU.64 UR4, c[0x0][0x890] ;  /* 0x00011200ff0477ac */ /* 0x000ee20008000a00 */
[----:B------:R-:W-:Y:S02]  /*0030*/  PRMT R60, RZ, 0x7610, R60 ;  /* 0x00007610ff3c7816 */ /* 0x000fe4000000003c */
[----:B------:R-:W-:Y:S01]  /*0040*/  ELECT P5, URZ, PT ;  /* 0x0000000000ff782f */ /* 0x000fe200038a0000 */
[----:B------:R-:W4:Y:S01]  /*0050*/  LDCU.64 UR46, c[0x0][0x358] ;  /* 0x00006b00ff2e77ac */ /* 0x000f220008000a00 */
[----:B---3--:R-:W-:-:S04]  /*0060*/  UISETP.NE.U32.AND UP0, UPT, UR4, URZ, UPT ;  /* 0x000000ff0400728c */ /* 0x008fc8000bf05070 */
[----:B------:R-:W-:Y:S01]  /*0070*/  UISETP.NE.AND.EX UP0, UPT, UR5, URZ, UPT, UP0 ;  /* 0x000000ff0500728c */ /* 0x000fe2000bf05300 */
[----:B--2---:R-:W-:-:S05]  /*0080*/  SHF.R.U32.HI R65, RZ, 0x5, R70 ;  /* 0x00000005ff417819 */ /* 0x004fca0000011646 */
[----:B------:R-:W2:Y:S02]  /*0090*/  SHFL.IDX PT, R0, R65, RZ, 0x1f ;  /* 0x00001fff41007589 */ /* 0x000ea400000e0000 */
[----:B--2---:R-:W-:Y:S01]  /*00a0*/  R2UR UR8, R0 ;  /* 0x00000000000872ca */ /* 0x004fe200000e0000 */
[----:B-1--4-:R-:W-:-:S14]  /*00b0*/  BRA.U UP0, `(.L_x_0) ;  /* 0x00000001002c7547 */ /* 0x012fdc000b800000 */
[----:B------:R-:W1:Y:S02]  /*00c0*/  LDCU.64 UR6, c[0x0][0x888] ;  /* 0x00011100ff0677ac */ /* 0x000e640008000a00 */
[----:B-1----:R-:W-:-:S04]  /*00d0*/  UISETP.NE.U32.AND UP0, UPT, UR6, URZ, UPT ;  /* 0x000000ff0600728c */ /* 0x002fc8000bf05070 */
[----:B------:R-:W-:-:S09]  /*00e0*/  UISETP.NE.AND.EX UP0, UPT, UR7, URZ, UPT, UP0 ;  /* 0x000000ff0700728c */ /* 0x000fd2000bf05300 */
[----:B------:R-:W-:Y:S05]  /*00f0*/  BRA.U !UP0, `(.L_x_1) ;  /* 0x0000000108107547 */ /* 0x000fea000b800000 */
[----:B------:R-:W1:Y:S02]  /*0100*/  LDC.64 R2, c[0x0][0x888] ;  /* 0x00022200ff027b82 */ /* 0x000e640000000a00 */
[----:B-1----:R1:W5:Y:S01]  /*0110*/  LDG.E R35, desc[UR46][R2.64] ;  /* 0x0000002e02237981 */ /* 0x002362000c1e1900 */
[----:B------:R-:W-:Y:S01]  /*0120*/  HFMA2 R60, -RZ, RZ, 0, 5.9604644775390625e-08 ;  /* 0x00000001ff3c7431 */ /* 0x000fe200000001ff */
[----:B------:R-:W-:Y:S05]  /*0130*/  BRA `(.L_x_0) ;  /* 0x00000000000c7947 */ /* 0x000fea0003800000 */
.L_x_1:
[----:B------:R-:W1:Y:S01]  /*0140*/  LDCU UR6, c[0x0][0x880] ;  /* 0x00011000ff0677ac */ /* 0x000e620008000800 */
[----:B------:R-:W-:Y:S01]  /*0150*/  HFMA2 R60, -RZ, RZ, 0, 5.9604644775390625e-08 ;  /* 0x00000001ff3c7431 */ /* 0x000fe200000001ff */
[----:B-1----:R-:W-:-:S07]  /*0160*/  MOV R35, UR6 ;  /* 0x0000000600237c02 */ /* 0x002fce0008000f00 */
.L_x_0:
[----:B------:R-:W2:Y:S02]  /*0170*/  LDCU.64 UR6, c[0x0][0x8b0] ;  /* 0x00011600ff0677ac */ /* 0x000ea40008000a00 */
[----:B--2---:R-:W-:-:S04]  /*0180*/  UISETP.NE.U32.AND UP0, UPT, UR6, URZ, UPT ;  /* 0x000000ff0600728c */ /* 0x004fc8000bf05070 */
[----:B------:R-:W-:-:S09]  /*0190*/  UISETP.NE.AND.EX UP0, UPT, UR7, URZ, UPT, UP0 ;  /* 0x000000ff0700728c */ /* 0x000fd2000bf05300 */
[----:B------:R-:W-:Y:S05]  /*01a0*/  BRA.U UP0, `(.L_x_2) ;  /* 0x0000000100247547 */ /* 0x000fea000b800000 */
[----:B------:R-:W2:Y:S02]  /*01b0*/  LDCU.64 UR6, c[0x0][0x8a8] ;  /* 0x00011500ff0677ac */ /* 0x000ea40008000a00 */
[----:B--2---:R-:W-:-:S04]  /*01c0*/  UISETP.NE.U32.AND UP0, UPT, UR6, URZ, UPT ;  /* 0x000000ff0600728c */ /* 0x004fc8000bf05070 */
[----:B------:R-:W-:-:S09]  /*01d0*/  UISETP.NE.AND.EX UP0, UPT, UR7, URZ, UPT, UP0 ;  /* 0x000000ff0700728c */ /* 0x000fd2000bf05300 */
[----:B------:R-:W-:Y:S05]  /*01e0*/  BRA.U !UP0, `(.L_x_3) ;  /* 0x00000001080c7547 */ /* 0x000fea000b800000 */
[----:B-1----:R-:W1:Y:S02]  /*01f0*/  LDC.64 R2, c[0x0][0x8a8] ;  /* 0x00022a00ff027b82 */ /* 0x002e640000000a00 */
[----:B-1----:R2:W5:Y:S01]  /*0200*/  LDG.E R33, desc[UR46][R2.64] ;  /* 0x0000002e02217981 */ /* 0x002562000c1e1900 */
[----:B------:R-:W-:Y:S05]  /*0210*/  BRA `(.L_x_2) ;  /* 0x0000000000087947 */ /* 0x000fea0003800000 */
.L_x_3:
[----:B------:R-:W2:Y:S02]  /*0220*/  LDCU UR6, c[0x0][0x8a0] ;  /* 0x00011400ff0677ac */ /* 0x000ea40008000800 */
[----:B--2---:R-:W-:Y:S02]  /*0230*/  MOV R33, UR6 ;  /* 0x0000000600217c02 */ /* 0x004fe40008000f00 */
.L_x_2:
[----:B------:R-:W-:Y:S01]  /*0240*/  IMAD.U32 R0, RZ, RZ, UR8 ;  /* 0x00000008ff007e24 */ /* 0x000fe2000f8e00ff */
[----:B------:R-:W-:Y:S04]  /*0250*/  BSSY.RECONVERGENT B0, `(.L_x_4) ;  /* 0x000000c000007945 */ /* 0x000fe80003800200 */
[C---:B------:R-:W-:Y:S02]  /*0260*/  ISETP.NE.OR P1, PT, R0.reuse, 0x1, !P5 ;  /* 0x000000010000780c */ /* 0x040fe40006f25670 */
[----:B------:R-:W-:-:S11]  /*0270*/  ISETP.NE.OR P0, PT, R0, 0x3, !P5 ;  /* 0x000000030000780c */ /* 0x000fd60006f05670 */
[----:B------:R-:W-:Y:S05]  /*0280*/  @P1 BRA `(.L_x_5) ;  /* 0x0000000000201947 */ /* 0x000fea0003800000 */
[----:B------:R-:W3:Y:S02]  /*0290*/  LDCU.64 UR6, c[0x0][0x348] ;  /* 0x00006900ff0677ac */ /* 0x000ee40008000a00 */
[----:B---3--:R-:W-:Y:S02]  /*02a0*/  UIADD3 UR10, UP1, UPT, UR6, 0x80, URZ ;  /* 0x00000080060a7890 */ /* 0x008fe4000ff3e0ff */
[----:B------:R-:W-:Y:S02]  /*02b0*/  UIADD3 UR6, UP0, UPT, UR6, 0x180, URZ ;  /* 0x0000018006067890 */ /* 0x000fe4000ff1e0ff */
[----:B------:R-:W-:Y:S02]  /*02c0*/  UIADD3.X UR11, UPT, UPT, URZ, UR7, URZ, UP1, !UPT ;  /* 0x00000007ff0b7290 */ /* 0x000fe40008ffe4ff */
[----:B------:R-:W-:-:S07]  /*02d0*/  UIADD3.X UR7, UPT, UPT, URZ, UR7, URZ, UP0, !UPT ;  /* 0x00000007ff077290 */ /* 0x000fce00087fe4ff */
[----:B------:R3:W-:Y:S02]  /*02e0*/  UTMACCTL.PF [UR10] ;  /* 0x000000000a0079b9 */ /* 0x0007e40008040000 */
[----:B------:R3:W-:Y:S02]  /*02f0*/  UTMACCTL.PF [UR6] ;  /* 0x00000000060079b9 */ /* 0x0007e40008040000 */
[----:B---3--:R-:W-:Y:S01]  /*0300*/  NOP ;  /* 0x0000000000007918 */ /* 0x008fe20000000000 */
.L_x_5:
[----:B------:R-:W-:Y:S05]  /*0310*/  BSYNC.RECONVERGENT B0 ;  /* 0x0000000000007941 */ /* 0x000fea0003800200 */
.L_x_4:
[----:B------:R-:W-:Y:S04]  /*0320*/  BSSY.RECONVERGENT B0, `(.L_x_6) ;  /* 0x000000a000007945 */ /* 0x000fe80003800200 */
        /* <DEDUP_REMOVED lines=9> */
.L_x_7:
[----:B------:R-:W-:Y:S05]  /*03c0*/  BSYNC.RECONVERGENT B0 ;  /* 0x0000000000007941 */ /* 0x000fea0003800200 */
.L_x_6:
[----:B------:R-:W3:Y:S01]  /*03d0*/  LDCU.64 UR6, c[0x0][0x888] ;  /* 0x00011100ff0677ac */ /* 0x000ee20008000a00 */
[----:B------:R-:W-:Y:S02]  /*03e0*/  UISETP.EQ.U32.AND UP1, UPT, UR4, URZ, UPT ;  /* 0x000000ff0400728c */ /* 0x000fe4000bf22070 */
[----:B------:R-:W-:Y:S02]  /*03f0*/  UPLOP3.LUT UP2, UPT, UPT, UPT, UPT, 0x80, 0x8 ;  /* 0x000000000008789c */ /* 0x000fe40003f4f070 */
[----:B---3--:R-:W-:-:S04]  /*0400*/  UISETP.NE.U32.AND UP0, UPT, UR6, URZ, UPT ;  /* 0x000000ff0600728c */ /* 0x008fc8000bf05070 */
[----:B------:R-:W-:-:S04]  /*0410*/  UISETP.NE.AND.EX UP0, UPT, UR7, URZ, UPT, UP0 ;  /* 0x000000ff0700728c */ /* 0x000fc8000bf05300 */
[----:B------:R-:W-:-:S04]  /*0420*/  UISETP.EQ.OR.EX UP3, UPT, UR5, URZ, !UP0, UP1 ;  /* 0x000000ff0500728c */ /* 0x000fc8000c762710 */
[----:B------:R-:W-:-:S05]  /*0430*/  UP2UR UR53, UPR, URZ, 0x8 ;  /* 0x00000008ff357883 */ /* 0x000fca0008000000 */
[----:B------:R-:W-:Y:S07]  /*0440*/  BRA.U !UP3, `(.L_x_8) ;  /* 0x000000010b207547 */ /* 0x000fee000b800000 */
[----:B------:R-:W-:Y:S01]  /*0450*/  UISETP.NE.U32.AND UP2, UPT, UR4, URZ, UPT ;  /* 0x000000ff0400728c */ /* 0x000fe2000bf45070 */
[----:B-----5:R-:W-:Y:S01]  /*0460*/  FSETP.NEU.AND P0, PT, R35, RZ, PT ;  /* 0x000000ff2300720b */ /* 0x020fe20003f0d000 */
[----:B------:R-:W-:Y:S02]  /*0470*/  USEL UR4, URZ, 0xffffffff, UP0 ;  /* 0xffffffffff047887 */ /* 0x000fe40008000000 */
[----:B------:R-:W-:-:S10]  /*0480*/  UISETP.NE.AND.EX UP2, UPT, UR5, URZ, UPT, UP2 ;  /* 0x000000ff0500728c */ /* 0x000fd4000bf45320 */
[----:B------:R-:W-:Y:S01]  /*0490*/  VOTEU.ANY UP1, P0 ;  /* 0x0000000000ff7886 */ /* 0x000fe20000020100 */
[----:B------:R-:W-:-:S04]  /*04a0*/  @!UP2 USEL UR4, URZ, 0xffffffff, UP1 ;  /* 0xffffffffff04a887 */ /* 0x000fc80008800000 */
[----:B------:R-:W-:-:S04]  /*04b0*/  ULOP3.LUT UR4, UR4, 0x1, URZ, 0xc0, !UPT ;  /* 0x0000000104047892 */ /* 0x000fc8000f8ec0ff */
[----:B------:R-:W-:-:S11]  /*04c0*/  UISETP.NE.U32.AND UP2, UPT, UR4, 0x1, UPT ;  /* 0x000000010400788c */ /* 0x000fd6000bf45070 */
.L_x_8:
[----:B-12---:R-:W1:Y:S01]  /*04d0*/  SHFL.IDX PT, R2, R65, RZ, 0x1f ;  /* 0x00001fff41027589 */ /* 0x006e6200000e0000 */
[----:B------:R-:W-:-:S04]  /*04e0*/  UISETP.NE.AND UP1, UPT, UR8, 0x2, UPT ;  /* 0x000000020800788c */ /* 0x000fc8000bf25270 */
[----:B------:R-:W-:Y:S01]  /*04f0*/  USEL UR6, URZ, 0x1, UP1 ;  /* 0x00000001ff067887 */ /* 0x000fe20008800000 */
[----:B-1----:R-:W-:-:S13]  /*0500*/  ISETP.NE.AND P0, PT, R2, RZ, PT ;  /* 0x000000ff0200720c */ /* 0x002fda0003f05270 */
[----:B------:R-:W-:Y:S05]  /*0510*/  @P0 BRA `(.L_x_9) ;  /* 0x0000000000600947 */ /* 0x000fea0003800000 */
[----:B------:R-:W1:Y:S01]  /*0520*/  S2UR UR5, SR_CgaCtaId ;  /* 0x00000000000579c3 */ /* 0x000e620000008800 */
[----:B------:R-:W-:Y:S01]  /*0530*/  UMOV UR7, 0x400 ;  /* 0x0000040000077882 */ /* 0x000fe20000000000 */
[----:B------:R-:W-:Y:S01]  /*0540*/  UMOV UR4, 0x1 ;  /* 0x0000000100047882 */ /* 0x000fe20000000000 */
[----:B------:R-:W-:Y:S01]  /*0550*/  ELECT P0, URZ, PT ;  /* 0x0000000000ff782f */ /* 0x000fe20003800000 */
[----:B------:R-:W-:-:S04]  /*0560*/  UIADD3 UR10, UPT, UPT, -UR4, 0x100000, URZ ;  /* 0x00100000040a7890 */ /* 0x000fc8000fffe1ff */
[----:B------:R-:W-:Y:S02]  /*0570*/  USHF.L.U32 UR11, UR10, 0xb, URZ ;  /* 0x0000000b0a0b7899 */ /* 0x000fe400080006ff */
[----:B------:R-:W-:Y:S02]  /*0580*/  USHF.L.U32 UR10, UR10, 0x1, URZ ;  /* 0x000000010a0a7899 */ /* 0x000fe400080006ff */
[----:B-1----:R-:W-:Y:S01]  /*0590*/  ULEA UR5, UR5, UR7, 0x18 ;  /* 0x0000000705057291 */ /* 0x002fe2000f8ec0ff */
[----:B------:R-:W1:Y:S11]  /*05a0*/  FENCE.VIEW.ASYNC.S ;  /* 0x00000000000073c6 */ /* 0x000e760000000000 */
[----:B-1----:R1:W2:Y:S01]  /*05b0*/  SYNCS.EXCH.64 URZ, [UR5], UR10 ;  /* 0x0000000a05ff75b2 */ /* 0x0022a20008000100 */
[----:B------:R1:W3:Y:S01]  /*05c0*/  SYNCS.EXCH.64 URZ, [UR5+0x38], UR10 ;  /* 0x0000380a05ff75b2 */ /* 0x0002e20008000100 */
[----:B------:R1:W4:Y:S01]  /*05d0*/  SYNCS.EXCH.64 URZ, [UR5+0x8], UR10 ;  /* 0x0000080a05ff75b2 */ /* 0x0003220008000100 */
[----:B------:R1:W1:Y:S01]  /*05e0*/  SYNCS.EXCH.64 URZ, [UR5+0x40], UR10 ;  /* 0x0000400a05ff75b2 */ /* 0x0002620008000100 */
        /* <DEDUP_REMOVED lines=10> */
[----:B------:R-:W-:Y:S01]  /*0690*/  NOP ;  /* 0x0000000000007918 */ /* 0x000fe20000000000 */
.L_x_9:
[----:B------:R-:W2:Y:S01]  /*06a0*/  SHFL.IDX PT, R2, R65, RZ, 0x1f ;  /* 0x00001fff41027589 */ /* 0x000ea200000e0000 */
[----:B------:R-:W-:Y:S01]  /*06b0*/  NOP ;  /* 0x0000000000007918 */ /* 0x000fe20000000000 */
[----:B--2---:R-:W-:-:S13]  /*06c0*/  ISETP.NE.AND P0, PT, R2, 0x1, PT ;  /* 0x000000010200780c */ /* 0x004fda0003f05270 */
[----:B------:R-:W-:Y:S05]  /*06d0*/  @P0 BRA `(.L_x_10) ;  /* 0x0000000000500947 */ /* 0x000fea0003800000 */
[----:B------:R-:W2:Y:S01]  /*06e0*/  S2UR UR7, SR_CgaCtaId ;  /* 0x00000000000779c3 */ /* 0x000ea20000008800 */
[----:B------:R-:W-:Y:S01]  /*06f0*/  UMOV UR9, 0x400 ;  /* 0x0000040000097882 */ /* 0x000fe20000000000 */
[----:B-1----:R-:W-:Y:S01]  /*0700*/  UMOV UR5, 0x20 ;  /* 0x0000002000057882 */ /* 0x002fe20000000000 */
[----:B------:R-:W-:Y:S01]  /*0710*/  UMOV UR4, 0x80 ;  /* 0x0000008000047882 */ /* 0x000fe20000000000 */
[----:B------:R-:W-:-:S04]  /*0720*/  UIADD3 UR10, UPT, UPT, -UR5, 0x100000, URZ ;  /* 0x00100000050a7890 */ /* 0x000fc8000fffe1ff */
[----:B------:R-:W-:Y:S02]  /*0730*/  USHF.L.U32 UR11, UR10, 0xb, URZ ;  /* 0x0000000b0a0b7899 */ /* 0x000fe400080006ff */
[----:B------:R-:W-:Y:S02]  /*0740*/  USHF.L.U32 UR10, UR10, 0x1, URZ ;  /* 0x000000010a0a7899 */ /* 0x000fe400080006ff */
[----:B------:R-:W-:-:S04]  /*0750*/  UIADD3 UR4, UPT, UPT, -UR4, 0x100000, URZ ;  /* 0x0010000004047890 */ /* 0x000fc8000fffe1ff */
[----:B------:R-:W-:Y:S02]  /*0760*/  USHF.L.U32 UR5, UR4, 0xb, URZ ;  /* 0x0000000b04057899 */ /* 0x000fe400080006ff */
[----:B------:R-:W-:Y:S01]  /*0770*/  USHF.L.U32 UR4, UR4, 0x1, URZ ;  /* 0x0000000104047899 */ /* 0x000fe200080006ff */
[----:B------:R-:W-:Y:S01]  /*0780*/  ELECT P0, URZ, PT ;  /* 0x0000000000ff782f */ /* 0x000fe20003800000 */
[----:B--2---:R-:W-:Y:S01]  /*0790*/  ULEA UR7, UR7, UR9, 0x18 ;  /* 0x0000000907077291 */ /* 0x004fe2000f8ec0ff */
[----:B------:R-:W1:Y:S11]  /*07a0*/  FENCE.VIEW.ASYNC.S ;  /* 0x00000000000073c6 */ /* 0x000e760000000000 */
[----:B-1----:R2:W1:Y:S01]  /*07b0*/  SYNCS.EXCH.64 URZ, [UR7+0x70], UR10 ;  /* 0x0000700a07ff75b2 */ /* 0x0024620008000100 */
[----:B------:R2:W1:Y:S01]  /*07c0*/  SYNCS.EXCH.64 URZ, [UR7+0x88], UR4 ;  /* 0x0000880407ff75b2 */ /* 0x0004620008000100 */
[----:B------:R2:W1:Y:S01]  /*07d0*/  SYNCS.EXCH.64 URZ, [UR7+0x78], UR10 ;  /* 0x0000780a07ff75b2 */ /* 0x0004620008000100 */
[----:B------:R2:W1:Y:S01]  /*07e0*/  SYNCS.EXCH.64 URZ, [UR7+0x90], UR4 ;  /* 0x0000900407ff75b2 */ /* 0x0004620008000100 */
[----:B------:R2:W1:Y:S01]  /*07f0*/  SYNCS.EXCH.64 URZ, [UR7+0x80], UR10 ;  /* 0x0000800a07ff75b2 */ /* 0x0004620008000100 */
[----:B------:R2:W1:Y:S02]  /*0800*/  SYNCS.EXCH.64 URZ, [UR7+0x98], UR4 ;  /* 0x0000980407ff75b2 */ /* 0x0004640008000100 */
[----:B--2---:R-:W-:Y:S01]  /*0810*/  NOP ;  /* 0x0000000000007918 */ /* 0x004fe20000000000 */
.L_x_10:
[----:B------:R-:W2:Y:S01]  /*0820*/  SHFL.IDX PT, R2, R65, RZ, 0x1f ;  /* 0x00001fff41027589 */ /* 0x000ea200000e0000 */
[----:B------:R-:W-:Y:S01]  /*0830*/  NOP ;  /* 0x0000000000007918 */ /* 0x000fe20000000000 */
[----:B--2---:R-:W-:-:S13]  /*0840*/  ISETP.NE.AND P0, PT, R2, 0x3, PT ;  /* 0x000000030200780c */ /* 0x004fda0003f05270 */
[----:B------:R-:W-:Y:S05]  /*0850*/  @P0 BRA `(.L_x_11) ;  /* 0x0000000000300947 */ /* 0x000fea0003800000 */
[----:B-1----:R-:W1:Y:S01]  /*0860*/  S2UR UR5, SR_CgaCtaId ;  /* 0x00000000000579c3 */ /* 0x002e620000008800 */
        /* <DEDUP_REMOVED lines=8> */
[----:B-1----:R2:W1:Y:S01]  /*08f0*/  SYNCS.EXCH.64 URZ, [UR5+0xa0], UR10 ;  /* 0x0000a00a05ff75b2 */ /* 0x0024620008000100 */
[----:B------:R2:W1:Y:S02]  /*0900*/  SYNCS.EXCH.64 URZ, [UR5+0xa8], UR10 ;  /* 0x0000a80a05ff75b2 */ /* 0x0004640008000100 */
[----:B--2---:R-:W-:Y:S01]  /*0910*/  NOP ;  /* 0x0000000000007918 */ /* 0x004fe20000000000 */
.L_x_11:
[----:B------:R-:W2:Y:S01]  /*0920*/  SHFL.IDX PT, R2, R65, RZ, 0x1f ;  /* 0x00001fff41027589 */ /* 0x000ea200000e0000 */
[----:B------:R-:W-:Y:S01]  /*0930*/  NOP ;  /* 0x0000000000007918 */ /* 0x000fe20000000000 */
[----:B--2---:R-:W-:-:S13]  /*0940*/  ISETP.NE.AND P0, PT, R2, 0x4, PT ;  /* 0x000000040200780c */ /* 0x004fda0003f05270 */
[----:B------:R-:W-:Y:S05]  /*0950*/  @P0 BRA `(.L_x_12) ;  /* 0x00000000004c0947 */ /* 0x000fea0003800000 */
[----:B-1----:R-:W1:Y:S01]  /*0960*/  S2UR UR5, SR_CgaCtaId ;  /* 0x00000000000579c3 */ /* 0x002e620000008800 */
[----:B------:R-:W-:Y:S01]  /*0970*/  UMOV UR9, 0x100 ;  /* 0x0000010000097882 */ /* 0x000fe20000000000 */
[----:B------:R-:W-:Y:S01]  /*0980*/  UMOV UR7, 0x400 ;  /* 0x0000040000077882 */ /* 0x000fe20000000000 */
[----:B------:R-:W-:Y:S01]  /*0990*/  USEL UR9, UR9, 0xe0, UP2 ;  /* 0x000000e009097887 */ /* 0x000fe20009000000 */
[----:B------:R-:W-:Y:S01]  /*09a0*/  UMOV UR4, 0x1 ;  /* 0x0000000100047882 */ /* 0x000fe20000000000 */
[----:B------:R-:W-:Y:S01]  /*09b0*/  ELECT P0, URZ, PT ;  /* 0x0000000000ff782f */ /* 0x000fe20003800000 */
[----:B------:R-:W-:-:S04]  /*09c0*/  UIADD3 UR10, UPT, UPT, -UR4, 0x100000, URZ ;  /* 0x00100000040a7890 */ /* 0x000fc8000fffe1ff */
[----:B------:R-:W-:Y:S02]  /*09d0*/  USHF.L.U32 UR11, UR10, 0xb, URZ ;  /* 0x0000000b0a0b7899 */ /* 0x000fe400080006ff */
[----:B------:R-:W-:Y:S02]  /*09e0*/  USHF.L.U32 UR10, UR10, 0x1, URZ ;  /* 0x000000010a0a7899 */ /* 0x000fe400080006ff */
[----:B------:R-:W-:-:S04]  /*09f0*/  UIADD3 UR12, UPT, UPT, -UR9, 0x100000, URZ ;  /* 0x00100000090c7890 */ /* 0x000fc8000fffe1ff */
[----:B------:R-:W-:Y:S02]  /*0a00*/  USHF.L.U32 UR13, UR12, 0xb, URZ ;  /* 0x0000000b0c0d7899 */ /* 0x000fe400080006ff */
[----:B------:R-:W-:Y:S02]  /*0a10*/  USHF.L.U32 UR12, UR12, 0x1, URZ ;  /* 0x000000010c0c7899 */ /* 0x000fe400080006ff */
[----:B-1----:R-:W-:Y:S01]  /*0a20*/  ULEA UR5, UR5, UR7, 0x18 ;  /* 0x0000000705057291 */ /* 0x002fe2000f8ec0ff */
[----:B------:R-:W1:Y:S11]  /*0a30*/  FENCE.VIEW.ASYNC.S ;  /* 0x00000000000073c6 */ /* 0x000e760000000000 */
[----:B-1----:R2:W1:Y:S01]  /*0a40*/  SYNCS.EXCH.64 URZ, [UR5+0xb0], UR10 ;  /* 0x0000b00a05ff75b2 */ /* 0x0024620008000100 */
[----:B------:R2:W1:Y:S01]  /*0a50*/  SYNCS.EXCH.64 URZ, [UR5+0xc0], UR12 ;  /* 0x0000c00c05ff75b2 */ /* 0x0004620008000100 */
[----:B------:R2:W1:Y:S01]  /*0a60*/  SYNCS.EXCH.64 URZ, [UR5+0xb8], UR10 ;  /* 0x0000b80a05ff75b2 */ /* 0x0004620008000100 */
[----:B------:R2:W1:Y:S02]  /*0a70*/  SYNCS.EXCH.64 URZ, [UR5+0xc8], UR12 ;  /* 0x0000c80c05ff75b2 */ /* 0x0004640008000100 */
[----:B--2---:R-:W-:Y:S01]  /*0a80*/  NOP ;  /* 0x0000000000007918 */ /* 0x004fe20000000000 */
.L_x_12:
        /* <DEDUP_REMOVED lines=22> */
[----:B------:R2:W1:Y:S01]  /*0bf0*/  SYNCS.EXCH.64 URZ, [UR7+0x100], UR4 ;  /* 0x0001000407ff75b2 */ /* 0x0004620008000100 */
[----:B------:R2:W1:Y:S01]  /*0c00*/  SYNCS.EXCH.64 URZ, [UR7+0xe8], UR10 ;  /* 0x0000e80a07ff75b2 */ /* 0x0004620008000100 */
[----:B------:R2:W1:Y:S02]  /*0c10*/  SYNCS.EXCH.64 URZ, [UR7+0x108], UR4 ;  /* 0x0001080407ff75b2 */ /* 0x0004640008000100 */
[----:B--2---:R-:W-:Y:S01]  /*0c20*/  NOP ;  /* 0x0000000000007918 */ /* 0x004fe20000000000 */
.L_x_13:
        /* <DEDUP_REMOVED lines=18> */
.L_x_14:
[----:B-1----:R-:W1:Y:S01]  /*0d50*/  S2UR UR5, SR_CTAID.X ;  /* 0x00000000000579c3 */ /* 0x002e620000002500 */
[----:B------:R-:W-:-:S05]  /*0d60*/  CS2R.32 R59, SR_CgaSize ;  /* 0x00000000003b7805 */ /* 0x000fca0000008a00 */
[----:B------:R-:W-:-:S05]  /*0d70*/  IMAD R59, R59, -0xa0, RZ ;  /* 0xffffff603b3b7824 */ /* 0x000fca00078e02ff */
[----:B------:R-:W-:-:S14]  /*0d80*/  R2UR UR9, R59 ;  /* 0x000000003b0972ca */ /* 0x000fdc00000e0000 */
[----:B------:R-:W2:Y:S01]  /*0d90*/  LDCU UR9, c[0x0][UR9+0x2b0] ;  /* 0x00005600090977ac */ /* 0x000ea20008000800 */
[----:B------:R-:W-:Y:S01]  /*0da0*/  NOP ;  /* 0x0000000000007918 */ /* 0x000fe20000000000 */
[----:B------:R-:W-:-:S05]  /*0db0*/  CS2R.32 R59, SR_CgaSize ;  /* 0x00000000003b7805 */ /* 0x000fca0000008a00 */
[----:B------:R-:W-:-:S05]  /*0dc0*/  IMAD R59, R59, -0xa0, RZ ;  /* 0xffffff603b3b7824 */ /* 0x000fca00078e02ff */
[----:B------:R-:W-:-:S14]  /*0dd0*/  R2UR UR7, R59 ;  /* 0x000000003b0772ca */ /* 0x000fdc00000e0000 */
[----:B------:R-:W3:Y:S01]  /*0de0*/  LDCU UR7, c[0x0][UR7+0x2b4] ;  /* 0x00005680070777ac */ /* 0x000ee20008000800 */
[----:B------:R-:W4:Y:S08]  /*0df0*/  S2UR UR4, SR_CTAID.Y ;  /* 0x00000000000479c3 */ /* 0x000f300000002600 */
[----:B------:R-:W3:Y:S01]  /*0e00*/  LDC R10, c[0x0][0xb24] ;  /* 0x0002c900ff0a7b82 */ /* 0x000ee20000000800 */
[----:B-1----:R-:W-:-:S02]  /*0e10*/  I2FP.F32.U32 R59, UR5 ;  /* 0x00000005003b7c45 */ /* 0x002fc40008201000 */
[----:B------:R-:W-:-:S05]  /*0e20*/  CS2R.32 R3, SR_CgaSize ;  /* 0x0000000000037805 */ /* 0x000fca0000008a00 */
[----:B------:R-:W-:-:S06]  /*0e30*/  IMAD R3, R3, -0xa0, RZ ;  /* 0xffffff6003037824 */ /* 0x000fcc00078e02ff */
[----:B------:R-:W1:Y:S01]  /*0e40*/  LDC R3, c[0x0][R3+0x2a0] ;  /* 0x0000a80003037b82 */ /* 0x000e620000000800 */
[----:B------:R-:W-:Y:S01]  /*0e50*/  MOV R21, UR5 ;  /* 0x0000000500157c02 */ /* 0x000fe20008000f00 */
[----:B--2---:R-:W-:Y:S01]  /*0e60*/  FMUL R59, R59, UR9 ;  /* 0x000000093b3b7c20 */ /* 0x004fe20008400000 */
[----:B----4-:R-:W-:Y:S02]  /*0e70*/  I2FP.F32.U32 R58, UR4 ;  /* 0x00000004003a7c45 */ /* 0x010fe40008201000 */
[----:B------:R-:W-:-:S05]  /*0e80*/  CS2R.32 R2, SR_CgaSize ;  /* 0x0000000000027805 */ /* 0x000fca0000008a00 */
[----:B------:R-:W-:-:S06]  /*0e90*/  IMAD R2, R2, -0xa0, RZ ;  /* 0xffffff6002027824 */ /* 0x000fcc00078e02ff */
[----:B------:R-:W2:Y:S01]  /*0ea0*/  LDC R2, c[0x0][R2+0x2a4] ;  /* 0x0000a90002027b82 */ /* 0x000ea20000000800 */
[----:B------:R-:W-:Y:S01]  /*0eb0*/  MOV R20, UR4 ;  /* 0x0000000400147c02 */ /* 0x000fe20008000f00 */
[----:B------:R-:W4:Y:S01]  /*0ec0*/  F2I.U32.TRUNC.NTZ R59, R59 ;  /* 0x0000003b003b7305 */ /* 0x000f22000020f000 */
[----:B---3--:R-:W-:-:S05]  /*0ed0*/  FMUL R58, R58, UR7 ;  /* 0x000000073a3a7c20 */ /* 0x008fca0008400000 */
[----:B------:R-:W-:Y:S01]  /*0ee0*/  BAR.SYNC.DEFER_BLOCKING 0x0 ;  /* 0x0000000000007b1d */ /* 0x000fe20000010000 */
[----:B------:R-:W-:-:S05]  /*0ef0*/  ISETP.GE.AND P0, PT, R10, 0x1, PT ;  /* 0x000000010a00780c */ /* 0x000fca0003f06270 */
[----:B------:R-:W3:Y:S02]  /*0f00*/  F2I.U32.TRUNC.NTZ R58, R58 ;  /* 0x0000003a003a7305 */ /* 0x000ee4000020f000 */
[----:B------:R-:W2:Y:S01]  /*0f10*/  S2UR UR36, SR_CTAID.Z ;  /* 0x00000000002479c3 */ /* 0x000ea20000002700 */
[----:B----4-:R-:W-:-:S05]  /*0f20*/  IADD3 R59, PT, PT, -R59, RZ, RZ ;  /* 0x000000ff3b3b7210 */ /* 0x010fca0007ffe1ff */
[----:B-1----:R-:W-:Y:S01]  /*0f30*/  IMAD R59, R3, R59, UR5 ;  /* 0x00000005033b7e24 */ /* 0x002fe2000f8e023b */
[----:B---3--:R-:W-:-:S05]  /*0f40*/  IADD3 R58, PT, PT, -R58, RZ, RZ ;  /* 0x000000ff3a3a7210 */ /* 0x008fca0007ffe1ff */
[----:B--2---:R-:W-:Y:S01]  /*0f50*/  IMAD R58, R2, R58, UR4 ;  /* 0x00000004023a7e24 */ /* 0x004fe2000f8e023a */
[----:B------:R-:W-:Y:S06]  /*0f60*/  @!P0 BRA `(.L_x_15) ;  /* 0x0000000000b88947 */ /* 0x000fec0003800000 */
[----:B------:R-:W1:Y:S01]  /*0f70*/  LDC.64 R4, c[0x0][0xb18] ;  /* 0x0002c600ff047b82 */ /* 0x000e620000000a00 */
[----:B------:R-:W-:-:S07]  /*0f80*/  ISETP.NE.AND P0, PT, R10, 0x1, PT ;  /* 0x000000010a00780c */ /* 0x000fce0003f05270 */
[----:B------:R-:W2:Y:S08]  /*0f90*/  LDC R9, c[0x0][0xb0c] ;  /* 0x0002c300ff097b82 */ /* 0x000eb00000000800 */
[----:B------:R-:W3:Y:S08]  /*0fa0*/  LDC R12, c[0x0][0x370] ;  /* 0x0000dc00ff0c7b82 */ /* 0x000ef00000000800 */
[----:B------:R-:W4:Y:S01]  /*0fb0*/  LDC R11, c[0x0][0x374] ;  /* 0x0000dd00ff0b7b82 */ /* 0x000f220000000800 */
[----:B-1----:R-:W-:-:S07]  /*0fc0*/  ISETP.NE.AND P1, PT, R4, 0x1, PT ;  /* 0x000000010400780c */ /* 0x002fce0003f25270 */
[----:B------:R-:W3:Y:S01]  /*0fd0*/  LDC.64 R6, c[0x0][0xb10] ;  /* 0x0002c400ff067b82 */ /* 0x000ee20000000a00 */
[----:B--2---:R-:W-:-:S07]  /*0fe0*/  ISETP.NE.AND P2, PT, R9, 0x1, PT ;  /* 0x000000010900780c */ /* 0x004fce0003f45270 */
[----:B------:R-:W1:Y:S08]  /*0ff0*/  LDC R8, c[0x0][0xb20] ;  /* 0x0002c800ff087b82 */ /* 0x000e700000000800 */
[----:B------:R-:W2:Y:S01]  /*1000*/  LDC.64 R2, c[0x0][0xb28] ;  /* 0x0002ca00ff027b82 */ /* 0x000ea20000000a00 */
[----:B----4-:R-:W-:-:S04]  /*1010*/  IMAD.HI.U32 R13, R11, R5, RZ ;  /* 0x000000050b0d7227 */ /* 0x010fc800078e00ff */
[----:B------:R-:W-:-:S04]  /*1020*/  IMAD.HI.U32 R5, R20, R5, RZ ;  /* 0x0000000514057227 */ /* 0x000fc800078e00ff */
[----:B---3--:R-:W-:-:S05]  /*1030*/  IMAD.HI.U32 R14, R12, R6, RZ ;  /* 0x000000060c0e7227 */ /* 0x008fca00078e00ff */
[-C--:B------:R-:W-:Y:S01]  /*1040*/  @P2 SHF.R.U32.HI R12, RZ, R7.reuse, R14 ;  /* 0x00000007ff0c2219 */ /* 0x080fe2000001160e */
[----:B------:R-:W-:Y:S01]  /*1050*/  IMAD.HI.U32 R14, R21, R6, RZ ;  /* 0x00000006150e7227 */ /* 0x000fe200078e00ff */
[-C--:B-1----:R-:W-:Y:S02]  /*1060*/  @P1 SHF.R.U32.HI R11, RZ, R8.reuse, R13 ;  /* 0x00000008ff0b1219 */ /* 0x082fe4000001160d */
[----:B------:R-:W-:Y:S02]  /*1070*/  SHF.R.U32.HI R5, RZ, R8, R5 ;  /* 0x00000008ff057219 */ /* 0x000fe40000011605 */
[----:B------:R-:W-:Y:S02]  /*1080*/  SHF.R.U32.HI R14, RZ, R7, R14 ;  /* 0x00000007ff0e7219 */ /* 0x000fe4000001160e */
[----:B------:R-:W-:Y:S01]  /*1090*/  SEL R5, R20, R5, !P1 ;  /* 0x0000000514057207 */ /* 0x000fe20004800000 */
[----:B--2---:R-:W-:Y:S01]  /*10a0*/  IMAD.HI.U32 R13, R11, R2, RZ ;  /* 0x000000020b0d7227 */ /* 0x004fe200078e00ff */
[----:B------:R-:W-:-:S03]  /*10b0*/  SEL R14, R21, R14, !P2 ;  /* 0x0000000e150e7207 */ /* 0x000fc60005000000 */
[----:B------:R-:W-:Y:S01]  /*10c0*/  IMAD.HI.U32 R6, R12, R2, RZ ;  /* 0x000000020c067227 */ /* 0x000fe200078e00ff */
[----:B------:R-:W-:-:S04]  /*10d0*/  @P0 SHF.R.U32.HI R11, RZ, R3, R13 ;  /* 0x00000003ff0b0219 */ /* 0x000fc8000001160d */
[----:B------:R-:W-:Y:S01]  /*10e0*/  @P0 SHF.R.U32.HI R12, RZ, R3, R6 ;  /* 0x00000003ff0c0219 */ /* 0x000fe20000011606 */
[----:B------:R-:W-:-:S04]  /*10f0*/  IMAD R11, R11, R10, RZ ;  /* 0x0000000a0b0b7224 */ /* 0x000fc800078e02ff */
[----:B------:R-:W-:Y:S01]  /*1100*/  IMAD R6, R12, R10, RZ ;  /* 0x0000000a0c067224 */ /* 0x000fe200078e02ff */
[----:B------:R-:W-:-:S04]  /*1110*/  ISETP.GE.AND P1, PT, R5, R11, PT ;  /* 0x0000000b0500720c */ /* 0x000fc80003f26270 */
[----:B------:R-:W-:Y:S01]  /*1120*/  ISETP.GE.OR P1, PT, R14, R6, P1 ;  /* 0x000000060e00720c */ /* 0x000fe20000f26670 */
[----:B------:R-:W-:-:S05]  /*1130*/  IMAD.HI.U32 R6, R5, R2, RZ ;  /* 0x0000000205067227 */ /* 0x000fca00078e00ff */
[----:B------:R-:W-:-:S04]  /*1140*/  SHF.R.U32.HI R6, RZ, R3, R6 ;  /* 0x00000003ff067219 */ /* 0x000fc80000011606 */
[----:B------:R-:W-:-:S03]  /*1150*/  SEL R6, R5, R6, !P0 ;  /* 0x0000000605067207 */ /* 0x000fc60004000000 */
[----:B------:R-:W-:Y:S01]  /*1160*/  @!P1 IMAD.HI.U32 R7, R14, R2, RZ ;  /* 0x000000020e079227 */ /* 0x000fe200078e00ff */
[----:B------:R-:W-:-:S04]  /*1170*/  IADD3 R2, PT, PT, -R6, RZ, RZ ;  /* 0x000000ff06027210 */ /* 0x000fc80007ffe1ff */
[----:B------:R-:W-:Y:S01]  /*1180*/  @!P1 SHF.R.U32.HI R3, RZ, R3, R7 ;  /* 0x00000003ff039219 */ /* 0x000fe20000011607 */
[----:B------:R-:W-:Y:S01]  /*1190*/  IMAD R2, R10, R2, R5 ;  /* 0x000000020a027224 */ /* 0x000fe200078e0205 */
[----:B------:R-:W-:Y:S02]  /*11a0*/  IADD3 R7, PT, PT, -R5, RZ, RZ ;  /* 0x000000ff05077210 */ /* 0x000fe40007ffe1ff */
[----:B------:R-:W-:-:S03]  /*11b0*/  @!P1 SEL R3, R14, R3, !P0 ;  /* 0x000000030e039207 */ /* 0x000fc60004000000 */
[----:B------:R-:W-:Y:S02]  /*11c0*/  IMAD R7, R4, R7, R20 ;  /* 0x0000000704077224 */ /* 0x000fe400078e0214 */
[--C-:B------:R-:W-:Y:S02]  /*11d0*/  @!P1 IMAD.IADD R6, R6, 0x1, -R3.reuse ;  /* 0x0000000106069824 */ /* 0x100fe400078e0a03 */
[----:B------:R-:W-:Y:S01]  /*11e0*/  @!P1 IMAD R3, R2, R12, R3 ;  /* 0x0000000c02039224 */ /* 0x000fe200078e0203 */
[----:B------:R-:W-:Y:S01]  /*11f0*/  IADD3 R2, PT, PT, -R14, RZ, RZ ;  /* 0x000000ff0e027210 */ /* 0x000fe20007ffe1ff */
[----:B------:R-:W-:Y:S02]  /*1200*/  @!P1 IMAD R5, R6, R10, R14 ;  /* 0x0000000a06059224 */ /* 0x000fe400078e020e */
[----:B------:R-:W-:Y:S02]  /*1210*/  @!P1 IMAD.MOV.U32 R14, RZ, RZ, R3 ;  /* 0x000000ffff0e9224 */ /* 0x000fe400078e0003 */
[----:B------:R-:W-:-:S02]  /*1220*/  IMAD R2, R9, R2, R21 ;  /* 0x0000000209027224 */ /* 0x000fc400078e0215 */
[----:B------:R-:W-:Y:S02]  /*1230*/  IMAD R20, R5, R4, R7 ;  /* 0x0000000405147224 */ /* 0x000fe400078e0207 */
[----:B------:R-:W-:Y:S02]  /*1240*/  IMAD R21, R14, R9, R2 ;  /* 0x000000090e157224 */ /* 0x000fe400078e0202 */
.L_x_15:
[----:B------:R-:W1:Y:S01]  /*1250*/  LDCU UR4, c[0x0][0xb30] ;  /* 0x00016600ff0477ac */ /* 0x000e620008000800 */
[----:B------:R-:W2:Y:S08]  /*1260*/  S2UR UR37, SR_CgaCtaId ;  /* 0x00000000002579c3 */ /* 0x000eb00000008800 */
[----:B------:R-:W3:Y:S01]  /*1270*/  LDC R26, c[0x0][0xb24] ;  /* 0x0002c900ff1a7b82 */ /* 0x000ee20000000800 */
[----:B-1----:R-:W-:-:S09]  /*1280*/  UISETP.NE.AND UP1, UPT, UR4, 0x1, UPT ;  /* 0x000000010400788c */ /* 0x002fd2000bf25270 */
[----:B--2---:R-:W-:Y:S05]  /*1290*/  BRA.U UP1, `(.L_x_16) ;  /* 0x0000000101407547 */ /* 0x004fea000b800000 */
[----:B------:R-:W1:Y:S08]  /*12a0*/  LDC.64 R4, c[0x0][0xb10] ;  /* 0x0002c400ff047b82 */ /* 0x000e700000000a00 */
[----:B------:R-:W2:Y:S08]  /*12b0*/  LDC.64 R2, c[0x0][0xb18] ;  /* 0x0002c600ff027b82 */ /* 0x000eb00000000a00 */
[----:B------:R-:W4:Y:S08]  /*12c0*/  LDC R6, c[0x0][0xb20] ;  /* 0x0002c800ff067b82 */ /* 0x000f300000000800 */
[----:B------:R-:W3:Y:S01]  /*12d0*/  LDC R7, c[0x0][0xb0c] ;  /* 0x0002c300ff077b82 */ /* 0x000ee20000000800 */
[----:B-1----:R-:W-:-:S05]  /*12e0*/  IMAD.HI.U32 R4, R21, R4, RZ ;  /* 0x0000000415047227 */ /* 0x002fca00078e00ff */
[----:B------:R-:W-:Y:S01]  /*12f0*/  SHF.R.U32.HI R4, RZ, R5, R4 ;  /* 0x00000005ff047219 */ /* 0x000fe20000011604 */
[----:B--2---:R-:W-:Y:S01]  /*1300*/  IMAD.HI.U32 R3, R20, R3, RZ ;  /* 0x0000000314037227 */ /* 0x004fe200078e00ff */
[----:B------:R-:W-:-:S04]  /*1310*/  ISETP.NE.AND P0, PT, R2, 0x1, PT ;  /* 0x000000010200780c */ /* 0x000fc80003f05270 */
[----:B----4-:R-:W-:-:S04]  /*1320*/  SHF.R.U32.HI R3, RZ, R6, R3 ;  /* 0x00000006ff037219 */ /* 0x010fc80000011603 */
[----:B------:R-:W-:Y:S02]  /*1330*/  SEL R3, R20, R3, !P0 ;  /* 0x0000000314037207 */ /* 0x000fe40004000000 */
[----:B---3--:R-:W-:-:S04]  /*1340*/  ISETP.NE.AND P1, PT, R7, 0x1, PT ;  /* 0x000000010700780c */ /* 0x008fc80003f25270 */
[----:B------:R-:W-:-:S05]  /*1350*/  SEL R4, R21, R4, !P1 ;  /* 0x0000000415047207 */ /* 0x000fca0004800000 */
[----:B------:R-:W-:Y:S02]  /*1360*/  IMAD.IADD R5, R3, 0x1, -R4 ;  /* 0x0000000103057824 */ /* 0x000fe400078e0a04 */
[----:B------:R-:W-:Y:S02]  /*1370*/  IMAD.IADD R3, R4, 0x1, -R3 ;  /* 0x0000000104037824 */ /* 0x000fe400078e0a03 */
[----:B------:R-:W-:Y:S02]  /*1380*/  IMAD R21, R5, R7, R21 ;  /* 0x0000000705157224 */ /* 0x000fe400078e0215 */
[----:B------:R-:W-:-:S07]  /*1390*/  IMAD R20, R3, R2, R20 ;  /* 0x0000000203147224 */ /* 0x000fce00078e0214 */
.L_x_16:
[----:B------:R-:W-:Y:S01]  /*13a0*/  BAR.SYNC.DEFER_BLOCKING 0x0 ;  /* 0x0000000000007b1d */ /* 0x000fe20000010000 */
[----:B------:R-:W-:Y:S01]  /*13b0*/  UISETP.NE.AND UP1, UPT, UR8, 0x2, UPT ;  /* 0x000000020800788c */ /* 0x000fe2000bf25270 */
[----:B------:R-:W-:Y:S02]  /*13c0*/  ISETP.NE.OR P5, PT, R0, 0x2, !P5 ;  /* 0x000000020000780c */ /* 0x000fe40006fa5670 */
[----:B------:R-:W-:-:S06]  /*13d0*/  LOP3.LUT R2, R70, 0x1f, RZ, 0xc0, !PT ;  /* 0x0000001f46027812 */ /* 0x000fcc00078ec0ff */
[----:B------:R-:W-:Y:S05]  /*13e0*/  BRA.U UP1, `(.L_x_17) ;  /* 0x0000001101c07547 */ /* 0x000fea000b800000 */
[----:B------:R-:W1:Y:S01]  /*13f0*/  LDCU UR13, c[0x0][0x38c] ;  /* 0x00007180ff0d77ac */ /* 0x000e620008000800 */
[----:B------:R-:W2:Y:S01]  /*1400*/  LDC R8, c[0x0][0x370] ;  /* 0x0000dc00ff087b82 */ /* 0x000ea20000000800 */
[----:B------:R-:W-:Y:S01]  /*1410*/  PLOP3.LUT P1, PT, PT, PT, UP2, 0x80, 0x8 ;  /* 0x000000000008781c */ /* 0x000fe20003f2f028 */
[----:B------:R-:W-:Y:S01]  /*1420*/  IMAD.MOV.U32 R15, RZ, RZ, 0x1 ;  /* 0x00000001ff0f7424 */ /* 0x000fe200078e00ff */
[----:B------:R-:W-:Y:S01]  /*1430*/  ISETP.EQ.OR P4, PT, R2, RZ, P5 ;  /* 0x000000ff0200720c */ /* 0x000fe20002f82670 */
[----:B------:R-:W-:Y:S01]  /*1440*/  IMAD.MOV.U32 R14, RZ, RZ, RZ ;  /* 0x000000ffff0e7224 */ /* 0x000fe200078e00ff */
[----:B------:R-:W-:Y:S02]  /*1450*/  PLOP3.LUT P1, PT, P1, PT, PT, 0x8, 0x80 ;  /* 0x000000000080781c */ /* 0x000fe40000f2e170 */
[----:B------:R-:W-:Y:S01]  /*1460*/  CS2R R12, SRZ ;  /* 0x00000000000c7805 */ /* 0x000fe2000001ff00 */
[----:B------:R-:W-:Y:S01]  /*1470*/  IMAD.MOV.U32 R11, RZ, RZ, 0x1 ;  /* 0x00000001ff0b7424 */ /* 0x000fe200078e00ff */
[----:B------:R-:W4:Y:S01]  /*1480*/  LDC R0, c[0x0][0x374] ;  /* 0x0000dd00ff007b82 */ /* 0x000f220000000800 */
[----:B------:R-:W2:Y:S01]  /*1490*/  LDCU.64 UR22, c[0x0][0x348] ;  /* 0x00006900ff1677ac */ /* 0x000ea20008000a00 */
[----:B------:R-:W-:Y:S01]  /*14a0*/  UMOV UR6, URZ ;  /* 0x000000ff00067c82 */ /* 0x000fe20008000000 */
[----:B-1----:R-:W-:-:S04]  /*14b0*/  UIADD3 UR5, UPT, UPT, UR13, 0x1f, URZ ;  /* 0x0000001f0d057890 */ /* 0x002fc8000fffe0ff */
[----:B------:R-:W-:-:S04]  /*14c0*/  USHF.R.S32.HI UR4, URZ, 0x1f, UR5 ;  /* 0x0000001fff047899 */ /* 0x000fc80008011405 */
[----:B------:R-:W-:-:S04]  /*14d0*/  ULEA.HI UR4, UR4, UR5, URZ, 0x5 ;  /* 0x0000000504047291 */ /* 0x000fc8000f8f28ff */
[----:B------:R-:W-:Y:S02]  /*14e0*/  USHF.R.S32.HI UR15, URZ, 0x5, UR4 ;  /* 0x00000005ff0f7899 */ /* 0x000fe40008011404 */
[----:B------:R-:W-:Y:S02]  /*14f0*/  UIADD3 UR4, UPT, UPT, UR13, -0x1, URZ ;  /* 0xffffffff0d047890 */ /* 0x000fe4000fffe0ff */
[----:B------:R-:W-:Y:S02]  /*1500*/  UISETP.LT.U32.AND UP0, UPT, UR15, 0x7, UPT ;  /* 0x000000070f00788c */ /* 0x000fe4000bf01070 */
[----:B------:R-:W-:Y:S02]  /*1510*/  UISETP.GE.U32.AND UP1, UPT, UR4, -0x3f, UPT ;  /* 0xffffffc10400788c */ /* 0x000fe4000bf26070 */
[----:B------:R-:W-:Y:S02]  /*1520*/  USEL UR14, UR15, 0x7, UP0 ;  /* 0x000000070f0e7887 */ /* 0x000fe40008000000 */
[----:B------:R-:W-:-:S02]  /*1530*/  UIADD3 UR13, UPT, UPT, UR13, 0x3e, URZ ;  /* 0x0000003e0d0d7890 */ /* 0x000fc4000fffe0ff */
[----:B------:R-:W-:Y:S02]  /*1540*/  UIADD3 UR5, UPT, UPT, UR14, -0x1, URZ ;  /* 0xffffffff0e057890 */ /* 0x000fe4000fffe0ff */
[----:B------:R-:W-:-:S03]  /*1550*/  UIADD3 UR7, UPT, UPT, UR15, -UR14, URZ ;  /* 0x8000000e0f077290 */ /* 0x000fc6000fffe0ff */
[----:B------:R-:W-:-:S04]  /*1560*/  @UP1 UIADD3 UR5, UPT, UPT, UR14, URZ, URZ ;  /* 0x000000ff0e051290 */ /* 0x000fc8000fffe0ff */
[----:B--2---:R-:W-:-:S12]  /*1570*/  UIADD3 UR5, UPT, UPT, UR5, 0x1, URZ ;  /* 0x0000000105057890 */ /* 0x004fd8000fffe0ff */
.L_x_35:
[----:B------:R-:W-:Y:S01]  /*1580*/  UISETP.NE.AND UP0, UPT, UR37, URZ, UPT ;  /* 0x000000ff2500728c */ /* 0x000fe2000bf05270 */
[----:B------:R-:W1:Y:S08]  /*1590*/  S2UR UR37, SR_CgaCtaId ;  /* 0x00000000002579c3 */ /* 0x000e700000008800 */
[----:B------:R-:W-:Y:S05]  /*15a0*/  BRA.U UP0, `(.L_x_18) ;  /* 0x0000000100347547 */ /* 0x000fea000b800000 */
[----:B------:R-:W2:Y:S01]  /*15b0*/  S2R R2, SR_CgaCtaId ;  /* 0x0000000000027919 */ /* 0x000ea20000008800 */
[----:B------:R-:W-:-:S04]  /*15c0*/  MOV R3, 0x400 ;  /* 0x0000040000037802 */ /* 0x000fc80000000f00 */
[----:B--2---:R-:W-:Y:S02]  /*15d0*/  LEA R2, R2, R3, 0x18 ;  /* 0x0000000302027211 */ /* 0x004fe400078ec0ff */
[----:B------:R-:W-:-:S03]  /*15e0*/  SHF.L.U32 R3, R11, 0x1f, RZ ;  /* 0x0000001f0b037819 */ /* 0x000fc600000006ff */
[----:B------:R-:W-:-:S04]  /*15f0*/  IMAD R2, R12, 0x8, R2 ;  /* 0x000000080c027824 */ /* 0x000fc800078e0202 */
[----:B------:R-:W2:Y:S02]  /*1600*/  SYNCS.PHASECHK.TRANS64.TRYWAIT P0, [R2+URZ+0x120], R3 ;  /* 0x00012003020075a7 */ /* 0x000ea400080011ff */
[----:B--2---:R-:W-:Y:S05]  /*1610*/  @!P0 BRA `(.L_x_19) ;  /* 0x00000058001c8947 */ /* 0x004fea0003800000 */
.L_x_118:
[----:B------:R-:W-:Y:S01]  /*1620*/  VIADD R12, R12, 0x1 ;  /* 0x000000010c0c7836 */ /* 0x000fe20000000000 */
[----:B------:R2:W-:Y:S04]  /*1630*/  SYNCS.ARRIVE.TRANS64.A1T0 RZ, [R2+URZ+0x110], RZ ;  /* 0x000110ff02ff79a7 */ /* 0x0005e800081000ff */
[----:B------:R-:W-:-:S04]  /*1640*/  ISETP.NE.AND P0, PT, R12, 0x2, PT ;  /* 0x000000020c00780c */ /* 0x000fc80003f05270 */
[----:B------:R-:W-:Y:S02]  /*1650*/  SEL R12, R12, RZ, P0 ;  /* 0x000000ff0c0c7207 */ /* 0x000fe40000000000 */
[----:B--2---:R-:W-:-:S04]  /*1660*/  SEL R2, RZ, 0x1, P0 ;  /* 0x00000001ff027807 */ /* 0x004fc80000000000 */
[----:B------:R-:W-:-:S07]  /*1670*/  LOP3.LUT R11, R11, R2, RZ, 0x3c, !PT ;  /* 0x000000020b0b7212 */ /* 0x000fce00078e3cff */
.L_x_18:
[----:B------:R-:W-:Y:S01]  /*1680*/  UMOV UR4, 0x400 ;  /* 0x0000040000047882 */ /* 0x000fe20000000000 */
[----:B------:R-:W-:Y:S01]  /*1690*/  SHF.L.U32 R2, R15, 0x1f, RZ ;  /* 0x0000001f0f027819 */ /* 0x000fe200000006ff */
[----:B-1----:R-:W-:Y:S01]  /*16a0*/  ULEA UR4, UR37, UR4, 0x18 ;  /* 0x0000000425047291 */ /* 0x002fe2000f8ec0ff */
[----:B------:R-:W-:Y:S01]  /*16b0*/  R2UR UR35, R21 ;  /* 0x00000000152372ca */ /* 0x000fe200000e0000 */
[----:B------:R-:W-:Y:S01]  /*16c0*/  UISETP.GE.U32.AND UP0, UPT, UR13, 0x3f, UPT ;  /* 0x0000003f0d00788c */ /* 0x000fe2000bf06070 */
[----:B------:R-:W-:Y:S01]  /*16d0*/  R2UR UR11, R20 ;  /* 0x00000000140b72ca */ /* 0x000fe200000e0000 */
[----:B------:R-:W-:Y:S01]  /*16e0*/  ULEA UR8, UR6, UR4, 0x3 ;  /* 0x0000000406087291 */ /* 0x000fe2000f8e18ff */
[----:B------:R-:W-:-:S08]  /*16f0*/  UMOV UR24, URZ ;  /* 0x000000ff00187c82 */ /* 0x000fd00008000000 */
[----:B------:R1:W2:Y:S01]  /*1700*/  SYNCS.PHASECHK.TRANS64.TRYWAIT P0, [UR8+0x38], R2 ;  /* 0x00003802ff0075a7 */ /* 0x0002a20008001108 */
[----:B------:R-:W-:Y:S02]  /*1710*/  USHF.L.U32 UR35, UR35, 0x6, URZ ;  /* 0x0000000623237899 */ /* 0x000fe400080006ff */
[----:B------:R-:W-:Y:S01]  /*1720*/  USHF.L.U32 UR11, UR11, 0x6, URZ ;  /* 0x000000060b0b7899 */ /* 0x000fe200080006ff */
[----:B------:R-:W-:Y:S11]  /*1730*/  BRA.U !UP0, `(.L_x_20) ;  /* 0x0000000108a47547 */ /* 0x000ff6000b800000 */
[----:B------:R-:W-:Y:S01]  /*1740*/  UMOV UR16, URZ ;  /* 0x000000ff00107c82 */ /* 0x000fe20008000000 */
[----:B------:R-:W-:-:S05]  /*1750*/  UMOV UR17, UR6 ;  /* 0x0000000600117c82 */ /* 0x000fca0008000000 */
.L_x_25:
[----:B-1----:R-:W-:Y:S01]  /*1760*/  ULEA UR33, UR17, UR4, 0x3 ;  /* 0x0000000411217291 */ /* 0x002fe2000f8e18ff */
[----:B--2---:R-:W-:Y:S01]  /*1770*/  @!P5 MOV R3, 0x2000 ;  /* 0x000020000003d802 */ /* 0x004fe20000000f00 */
[----:B--2---:R-:W-:Y:S10]  /*1780*/  @P0 BRA `(.L_x_21) ;  /* 0x00000000000c0947 */ /* 0x004ff40003800000 */
[----:B------:R-:W-:-:S04]  /*1790*/  SHF.L.U32 R4, R15, 0x1f, RZ ;  /* 0x0000001f0f047819 */ /* 0x000fc800000006ff */
[----:B------:R-:W2:Y:S02]  /*17a0*/  SYNCS.PHASECHK.TRANS64.TRYWAIT P0, [UR33+0x38], R4 ;  /* 0x00003804ff0075a7 */ /* 0x000ea40008001121 */
[----:B--2---:R-:W-:Y:S05]  /*17b0*/  @!P0 BRA `(.L_x_22) ;  /* 0x0000005400c88947 */ /* 0x004fea0003800000 */
.L_x_21:
[----:B------:R2:W-:Y:S01]  /*17c0*/  @!P5 SYNCS.ARRIVE.TRANS64 RZ, [UR33], R3 ;  /* 0x00000003ffffd9a7 */ /* 0x0005e20008000021 */
[----:B------:R-:W-:Y:S04]  /*17d0*/  BSSY.RECONVERGENT B0, `(.L_x_23) ;  /* 0x0000003000007945 */ /* 0x000fe80003800200 */
[----:B------:R-:W-:Y:S05]  /*17e0*/  @P4 BRA `(.L_x_24) ;  /* 0x0000000000044947 */ /* 0x000fea0003800000 */
[----:B------:R-:W-:Y:S05]  /*17f0*/  BPT.TRAP 0x1 ;  /* 0x000000040000795c */ /* 0x000fea0000300000 */
.L_x_24:
[----:B------:R-:W-:Y:S05]  /*1800*/  BSYNC.RECONVERGENT B0 ;  /* 0x0000000000007941 */ /* 0x000fea0003800200 */
.L_x_23:
[----:B------:R-:W-:Y:S02]  /*1810*/  UIADD3 UR6, UPT, UPT, UR17, 0x1, URZ ;  /* 0x0000000111067890 */ /* 0x000fe4000fffe0ff */
[----:B------:R-:W-:Y:S02]  /*1820*/  UIADD3 UR26, UP1, UPT, UR22, 0x80, URZ ;  /* 0x00000080161a7890 */ /* 0x000fe4000ff3e0ff */
[----:B------:R-:W-:Y:S02]  /*1830*/  UISETP.NE.AND UP0, UPT, UR6, 0x7, UPT ;  /* 0x000000070600788c */ /* 0x000fe4000bf05270 */
[----:B------:R-:W-:Y:S02]  /*1840*/  USHF.L.U32 UR34, UR16, 0x5, URZ ;  /* 0x0000000510227899 */ /* 0x000fe400080006ff */
[----:B------:R-:W-:Y:S02]  /*1850*/  USEL UR9, URZ, 0x1, UP0 ;  /* 0x00000001ff097887 */ /* 0x000fe40008000000 */
[----:B------:R-:W-:-:S02]  /*1860*/  USEL UR6, UR6, URZ, UP0 ;  /* 0x000000ff06067287 */ /* 0x000fc40008000000 */
[----:B------:R-:W-:Y:S02]  /*1870*/  UIADD3 UR20, UP0, UPT, UR22, 0x180, URZ ;  /* 0x0000018016147890 */ /* 0x000fe4000ff1e0ff */
[----:B------:R-:W-:Y:S01]  /*1880*/  ULEA UR8, UR6, UR4, 0x3 ;  /* 0x0000000406087291 */ /* 0x000fe2000f8e18ff */
[----:B------:R-:W-:Y:S01]  /*1890*/  LOP3.LUT R15, R15, UR9, RZ, 0x3c, !PT ;  /* 0x000000090f0f7c12 */ /* 0x000fe2000f8e3cff */
[----:B------:R-:W-:Y:S02]  /*18a0*/  UIADD3.X UR27, UPT, UPT, URZ, UR23, URZ, UP1, !UPT ;  /* 0x00000017ff1b7290 */ /* 0x000fe40008ffe4ff */
[----:B------:R-:W-:Y:S01]  /*18b0*/  UIADD3.X UR21, UPT, UPT, URZ, UR23, URZ, UP0, !UPT ;  /* 0x00000017ff157290 */ /* 0x000fe200087fe4ff */
[----:B-1----:R-:W-:Y:S01]  /*18c0*/  SHF.L.U32 R2, R15, 0x1f, RZ ;  /* 0x0000001f0f027819 */ /* 0x002fe200000006ff */
[----:B------:R-:W-:Y:S01]  /*18d0*/  UMOV UR18, 0x0 ;  /* 0x0000000000127882 */ /* 0x000fe20000000000 */
[----:B------:R-:W-:Y:S01]  /*18e0*/  UMOV UR19, 0x10000000 ;  /* 0x1000000000137882 */ /* 0x000fe20000000000 */
[----:B------:R-:W-:Y:S01]  /*18f0*/  UMOV UR12, UR36 ;  /* 0x00000024000c7c82 */ /* 0x000fe20008000000 */
[----:B------:R1:W1:Y:S01]  /*1900*/  SYNCS.PHASECHK.TRANS64.TRYWAIT P0, [UR8+0x38], R2 ;  /* 0x00003802ff0075a7 */ /* 0x0002620008001108 */
[----:B------:R-:W-:Y:S01]  /*1910*/  ULEA UR8, UR17, UR4, 0xc ;  /* 0x0000000411087291 */ /* 0x000fe2000f8e60ff */
[----:B------:R-:W-:Y:S01]  /*1920*/  UMOV UR9, UR33 ;  /* 0x0000002100097c82 */ /* 0x000fe20008000000 */
[----:B------:R-:W-:-:S02]  /*1930*/  UMOV UR10, UR34 ;  /* 0x00000022000a7c82 */ /* 0x000fc40008000000 */
[----:B------:R-:W-:Y:S02]  /*1940*/  UIADD3 UR32, UPT, UPT, UR8, 0x3400, URZ ;  /* 0x0000340008207890 */ /* 0x000fe4000fffe0ff */
[----:B------:R-:W-:Y:S02]  /*1950*/  UIADD3 UR8, UPT, UPT, UR8, 0xa400, URZ ;  /* 0x0000a40008087890 */ /* 0x000fe4000fffe0ff */
[----:B------:R-:W-:Y:S01]  /*1960*/  UIADD3 UR16, UPT, UPT, UR16, 0x1, URZ ;  /* 0x0000000110107890 */ /* 0x000fe2000fffe0ff */
[----:B------:R-:W-:Y:S01]  /*1970*/  UMOV UR24, UR5 ;  /* 0x0000000500187c82 */ /* 0x000fe20008000000 */
[----:B------:R-:W-:Y:S02]  /*1980*/  UMOV UR17, UR6 ;  /* 0x0000000600117c82 */ /* 0x000fe40008000000 */
[----:B------:R-:W-:Y:S01]  /*1990*/  UISETP.NE.AND UP0, UPT, UR16, UR5, UPT ;  /* 0x000000051000728c */ /* 0x000fe2000bf05270 */
[----:B------:R1:W-:Y:S02]  /*19a0*/  UTMALDG.3D [UR32], [UR26], desc[UR18] ;  /* 0x000012201a0075b4 */ /* 0x0003e40008011000 */
[----:B------:R1:W-:Y:S06]  /*19b0*/  UTMALDG.3D [UR8], [UR20], desc[UR18] ;  /* 0x00001208140075b4 */ /* 0x0003ec0008011000 */
[----:B------:R-:W-:Y:S05]  /*19c0*/  BRA.U UP0, `(.L_x_25) ;  /* 0xfffffffd00647547 */ /* 0x000fea000b83ffff */
.L_x_20:
[----:B-1----:R-:W-:Y:S01]  /*19d0*/  ULEA UR8, UR6, UR4, 0x3 ;  /* 0x0000000406087291 */ /* 0x002fe2000f8e18ff */
[----:B------:R-:W-:Y:S01]  /*19e0*/  SHF.L.U32 R2, R15, 0x1f, RZ ;  /* 0x0000001f0f027819 */ /* 0x000fe200000006ff */
[----:B------:R-:W-:Y:S01]  /*19f0*/  @!P1 SYNCS.ARRIVE.TRANS64.A1T0 RZ, [UR4+0xa8], RZ ;  /* 0x0000a8ffffff99a7 */ /* 0x000fe20008100004 */
[----:B------:R-:W-:-:S06]  /*1a00*/  UISETP.GT.AND UP0, UPT, UR15, UR14, UPT ;  /* 0x0000000e0f00728c */ /* 0x000fcc000bf04270 */
[----:B--2---:R1:W2:Y:S03]  /*1a10*/  SYNCS.PHASECHK.TRANS64.TRYWAIT P0, [UR8+0x38], R2 ;  /* 0x00003802ff0075a7 */ /* 0x0042a60008001108 */
[----:B------:R-:W-:Y:S05]  /*1a20*/  BRA.U !UP0, `(.L_x_26) ;  /* 0x0000000108a87547 */ /* 0x000fea000b800000 */
[----:B------:R-:W-:Y:S01]  /*1a30*/  UIADD3 UR21, UPT, UPT, UR7, UR24, URZ ;  /* 0x0000001807157290 */ /* 0x000fe2000fffe0ff */
[----:B------:R-:W-:-:S11]  /*1a40*/  UMOV UR25, UR6 ;  /* 0x0000000600197c82 */ /* 0x000fd60008000000 */
.L_x_31:
[----:B-1----:R-:W-:Y:S01]  /*1a50*/  ULEA UR17, UR25, UR4, 0x3 ;  /* 0x0000000419117291 */ /* 0x002fe2000f8e18ff */
[----:B--2---:R-:W-:Y:S01]  /*1a60*/  @!P5 MOV R3, 0x2000 ;  /* 0x000020000003d802 */ /* 0x004fe20000000f00 */
[----:B--2---:R-:W-:Y:S10]  /*1a70*/  @P0 BRA `(.L_x_27) ;  /* 0x00000000000c0947 */ /* 0x004ff40003800000 */
[----:B------:R-:W-:-:S04]  /*1a80*/  SHF.L.U32 R4, R15, 0x1f, RZ ;  /* 0x0000001f0f047819 */ /* 0x000fc800000006ff */
[----:B------:R-:W2:Y:S02]  /*1a90*/  SYNCS.PHASECHK.TRANS64.TRYWAIT P0, [UR17+0x38], R4 ;  /* 0x00003804ff0075a7 */ /* 0x000ea40008001111 */
[----:B--2---:R-:W-:Y:S05]  /*1aa0*/  @!P0 BRA `(.L_x_28) ;  /* 0x0000005400248947 */ /* 0x004fea0003800000 */
.L_x_27:
[----:B------:R2:W-:Y:S01]  /*1ab0*/  @!P5 SYNCS.ARRIVE.TRANS64 RZ, [UR17], R3 ;  /* 0x00000003ffffd9a7 */ /* 0x0005e20008000011 */
[----:B------:R-:W-:Y:S04]  /*1ac0*/  BSSY.RECONVERGENT B0, `(.L_x_29) ;  /* 0x0000003000007945 */ /* 0x000fe80003800200 */
[----:B------:R-:W-:Y:S05]  /*1ad0*/  @P4 BRA `(.L_x_30) ;  /* 0x0000000000044947 */ /* 0x000fea0003800000 */
[----:B------:R-:W-:Y:S05]  /*1ae0*/  BPT.TRAP 0x1 ;  /* 0x000000040000795c */ /* 0x000fea0000300000 */
.L_x_30:
[----:B------:R-:W-:Y:S05]  /*1af0*/  BSYNC.RECONVERGENT B0 ;  /* 0x0000000000007941 */ /* 0x000fea0003800200 */
.L_x_29:
        /* <DEDUP_REMOVED lines=20> */
[----:B------:R-:W-:Y:S01]  /*1c40*/  UIADD3 UR8, UPT, UPT, UR8, 0xa400, URZ ;  /* 0x0000a40008087890 */ /* 0x000fe2000fffe0ff */
[----:B------:R-:W-:Y:S01]  /*1c50*/  UMOV UR9, UR17 ;  /* 0x0000001100097c82 */ /* 0x000fe20008000000 */
[----:B------:R-:W-:Y:S01]  /*1c60*/  UMOV UR10, UR18 ;  /* 0x00000012000a7c82 */ /* 0x000fe20008000000 */
[----:B------:R-:W-:Y:S01]  /*1c70*/  UIADD3 UR24, UPT, UPT, UR24, 0x1, URZ ;  /* 0x0000000118187890 */ /* 0x000fe2000fffe0ff */
[----:B------:R-:W-:-:S03]  /*1c80*/  UMOV UR25, UR6 ;  /* 0x0000000600197c82 */ /* 0x000fc60008000000 */
[----:B------:R1:W-:Y:S01]  /*1c90*/  UTMALDG.3D [UR16], [UR30], desc[UR26] ;  /* 0x00001a101e0075b4 */ /* 0x0003e20008011000 */
[----:B------:R-:W-:Y:S01]  /*1ca0*/  UISETP.NE.AND UP0, UPT, UR24, UR21, UPT ;  /* 0x000000151800728c */ /* 0x000fe2000bf05270 */
[----:B------:R1:W-:Y:S08]  /*1cb0*/  UTMALDG.3D [UR8], [UR28], desc[UR26] ;  /* 0x00001a081c0075b4 */ /* 0x0003f00008011000 */
[----:B------:R-:W-:Y:S05]  /*1cc0*/  BRA.U UP0, `(.L_x_31) ;  /* 0xfffffffd00607547 */ /* 0x000fea000b83ffff */
.L_x_26:
[C---:B-1----:R-:W-:Y:S01]  /*1cd0*/  LEA R2, R14.reuse, UR4, 0x3 ;  /* 0x000000040e027c11 */ /* 0x042fe2000f8e18ff */
[----:B------:R-:W-:Y:S01]  /*1ce0*/  NOP ;  /* 0x0000000000007918 */ /* 0x000fe20000000000 */
[----:B--2---:R-:W-:Y:S02]  /*1cf0*/  SHF.L.U32 R3, R13, 0x1f, RZ ;  /* 0x0000001f0d037819 */ /* 0x004fe400000006ff */
[----:B------:R-:W-:Y:S02]  /*1d00*/  LEA R4, R14, UR4, 0x4 ;  /* 0x000000040e047c11 */ /* 0x000fe4000f8e20ff */
[----:B------:R-:W1:Y:S02]  /*1d10*/  SYNCS.PHASECHK.TRANS64.TRYWAIT P0, [R2+URZ+0xb0], R3 ;  /* 0x0000b003020075a7 */ /* 0x000e6400080011ff */
[----:B-1----:R-:W-:Y:S05]  /*1d20*/  @!P0 BRA `(.L_x_32) ;  /* 0x00000050009c8947 */ /* 0x002fea0003800000 */
.L_x_121:
[----:B------:R-:W2:Y:S01]  /*1d30*/  LDS.128 R4, [R4+0x140] ;  /* 0x0001400004047984 */ /* 0x000ea20000000c00 */
[----:B---3--:R-:W-:Y:S01]  /*1d40*/  ISETP.GE.AND P0, PT, R26, 0x1, PT ;  /* 0x000000011a00780c */ /* 0x008fe20003f06270 */
[----:B-1----:R-:W-:Y:S01]  /*1d50*/  VIADD R2, R2, 0xc0 ;  /* 0x000000c002027836 */ /* 0x002fe20000000000 */
[----:B------:R-:W-:Y:S01]  /*1d60*/  @!PT LDS RZ, [RZ] ;  /* 0x00000000fffff984 */ /* 0x000fe20000000800 */
[----:B------:R-:W-:Y:S01]  /*1d70*/  @!PT LDS RZ, [RZ] ;  /* 0x00000000fffff984 */ /* 0x000fe20000000800 */
[----:B------:R-:W-:Y:S01]  /*1d80*/  @!PT LDS RZ, [RZ] ;  /* 0x00000000fffff984 */ /* 0x000fe20000000800 */
[----:B------:R-:W-:Y:S01]  /*1d90*/  @!PT LDS RZ, [RZ] ;  /* 0x00000000fffff984 */ /* 0x000fe20000000800 */
[----:B------:R1:W-:Y:S06]  /*1da0*/  MEMBAR.ALL.CTA ;  /* 0x0000000000007992 */ /* 0x0003ec0000008000 */
[----:B-1----:R-:W1:Y:S01]  /*1db0*/  FENCE.VIEW.ASYNC.S ;  /* 0x00000000000073c6 */ /* 0x002e620000000000 */
[----:B------:R-:W-:-:S04]  /*1dc0*/  PRMT R2, RZ, 0x654, R2 ;  /* 0x00000654ff027816 */ /* 0x000fc80000000002 */
[----:B-1----:R1:W-:Y:S01]  /*1dd0*/  SYNCS.ARRIVE.TRANS64.RED.A1T0 RZ, [R2+URZ], RZ ;  /* 0x000000ff02ff79a7 */ /* 0x0023e200081004ff */
[----:B--2---:R-:W-:-:S13]  /*1de0*/  LOP3.LUT P2, RZ, R6, 0x1, RZ, 0xc0, !PT ;  /* 0x0000000106ff7812 */ /* 0x004fda000784c0ff */
[----:B------:R-:W-:Y:S01]  /*1df0*/  @P2 SHF.R.U32.HI R3, RZ, 0x10, R5 ;  /* 0x00000010ff032819 */ /* 0x000fe20000011605 */
[----:B------:R-:W-:Y:S01]  /*1e00*/  VOTEU.ANY UP0, P2 ;  /* 0x0000000000ff7886 */ /* 0x000fe20001000100 */
[----:B------:R-:W-:Y:S02]  /*1e10*/  @P2 MOV R10, R4 ;  /* 0x00000004000a2202 */ /* 0x000fe40000000f00 */
[----:B------:R-:W-:Y:S02]  /*1e20*/  @P2 R2UR.BROADCAST UR8, R3 ;  /* 0x00000000030822ca */ /* 0x000fe400008e0000 */
[----:B------:R-:W-:-:S11]  /*1e30*/  @P2 LOP3.LUT R9, R5, 0xffff, RZ, 0xc0, !PT ;  /* 0x0000ffff05092812 */ /* 0x000fd600078ec0ff */
[----:B------:R-:W-:Y:S01]  /*1e40*/  @UP0 UMOV UR36, UR8 ;  /* 0x0000000800240c82 */ /* 0x000fe20008000000 */
[----:B-1----:R-:W-:Y:S05]  /*1e50*/  @!P0 BRA `(.L_x_33) ;  /* 0x0000000000b88947 */ /* 0x002fea0003800000 */
[----:B------:R-:W4:Y:S01]  /*1e60*/  LDC.64 R4, c[0x0][0xb18] ;  /* 0x0002c600ff047b82 */ /* 0x000f220000000a00 */
[----:B------:R-:W-:-:S07]  /*1e70*/  ISETP.NE.AND P3, PT, R26, 0x1, PT ;  /* 0x000000011a00780c */ /* 0x000fce0003f65270 */
[----:B------:R-:W1:Y:S08]  /*1e80*/  LDC.64 R6, c[0x0][0xb10] ;  /* 0x0002c400ff067b82 */ /* 0x000e700000000a00 */
[----:B------:R-:W2:Y:S08]  /*1e90*/  LDC R16, c[0x0][0xb20] ;  /* 0x0002c800ff107b82 */ /* 0x000eb00000000800 */
[----:B------:R-:W3:Y:S01]  /*1ea0*/  LDC R17, c[0x0][0xb0c] ;  /* 0x0002c300ff117b82 */ /* 0x000ee20000000800 */
[----:B----4-:R-:W-:Y:S01]  /*1eb0*/  IMAD.HI.U32 R19, R0, R5, RZ ;  /* 0x0000000500137227 */ /* 0x010fe200078e00ff */
[----:B------:R-:W-:-:S03]  /*1ec0*/  ISETP.NE.AND P0, PT, R4, 0x1, PT ;  /* 0x000000010400780c */ /* 0x000fc60003f05270 */
[----:B------:R-:W-:-:S03]  /*1ed0*/  IMAD.HI.U32 R5, R9, R5, RZ ;  /* 0x0000000509057227 */ /* 0x000fc600078e00ff */
[----:B------:R-:W4:Y:S01]  /*1ee0*/  LDC.64 R2, c[0x0][0xb28] ;  /* 0x0002ca00ff027b82 */ /* 0x000f220000000a00 */
[----:B-1----:R-:W-:-:S04]  /*1ef0*/  IMAD.HI.U32 R20, R8, R6, RZ ;  /* 0x0000000608147227 */ /* 0x002fc800078e00ff */
[----:B------:R-:W-:Y:S01]  /*1f00*/  IMAD.HI.U32 R21, R10, R6, RZ ;  /* 0x000000060a157227 */ /* 0x000fe200078e00ff */
[----:B------:R-:W-:Y:S02]  /*1f10*/  SHF.R.U32.HI R20, RZ, R7, R20 ;  /* 0x00000007ff147219 */ /* 0x000fe40000011614 */
[-C--:B--2---:R-:W-:Y:S02]  /*1f20*/  SHF.R.U32.HI R19, RZ, R16.reuse, R19 ;  /* 0x00000010ff137219 */ /* 0x084fe40000011613 */
[----:B------:R-:W-:Y:S02]  /*1f30*/  SHF.R.U32.HI R5, RZ, R16, R5 ;  /* 0x00000010ff057219 */ /* 0x000fe40000011605 */
[----:B------:R-:W-:Y:S02]  /*1f40*/  SEL R19, R0, R19, !P0 ;  /* 0x0000001300137207 */ /* 0x000fe40004000000 */
[----:B------:R-:W-:Y:S02]  /*1f50*/  SHF.R.U32.HI R21, RZ, R7, R21 ;  /* 0x00000007ff157219 */ /* 0x000fe40000011615 */
[----:B---3--:R-:W-:-:S02]  /*1f60*/  ISETP.NE.AND P1, PT, R17, 0x1, PT ;  /* 0x000000011100780c */ /* 0x008fc40003f25270 */
[----:B------:R-:W-:Y:S02]  /*1f70*/  SEL R5, R9, R5, !P0 ;  /* 0x0000000509057207 */ /* 0x000fe40004000000 */
[----:B------:R-:W-:Y:S02]  /*1f80*/  SEL R20, R8, R20, !P1 ;  /* 0x0000001408147207 */ /* 0x000fe40004800000 */
[----:B------:R-:W-:Y:S01]  /*1f90*/  SEL R21, R10, R21, !P1 ;  /* 0x000000150a157207 */ /* 0x000fe20004800000 */
[----:B----4-:R-:W-:-:S04]  /*1fa0*/  IMAD.HI.U32 R18, R19, R2, RZ ;  /* 0x0000000213127227 */ /* 0x010fc800078e00ff */
        /* <DEDUP_REMOVED lines=10> */
[----:B------:R-:W-:-:S04]  /*2050*/  @!P0 IMAD.HI.U32 R7, R21, R2, RZ ;  /* 0x0000000215078227 */ /* 0x000fc800078e00ff */
[----:B------:R-:W-:Y:S01]  /*2060*/  IMAD.MOV R2, RZ, RZ, -R6 ;  /* 0x000000ffff027224 */ /* 0x000fe200078e0a06 */
[----:B------:R-:W-:Y:S02]  /*2070*/  @!P0 SHF.R.U32.HI R3, RZ, R3, R7 ;  /* 0x00000003ff038219 */ /* 0x000fe40000011607 */
[----:B------:R-:W-:Y:S01]  /*2080*/  IADD3 R7, PT, PT, -R5, RZ, RZ ;  /* 0x000000ff05077210 */ /* 0x000fe20007ffe1ff */
[----:B------:R-:W-:Y:S01]  /*2090*/  IMAD R2, R26, R2, R5 ;  /* 0x000000021a027224 */ /* 0x000fe200078e0205 */
        /* <DEDUP_REMOVED lines=10> */
.L_x_33:
[----:B------:R-:W1:Y:S02]  /*2140*/  LDCU UR8, c[0x0][0xb30] ;  /* 0x00016600ff0877ac */ /* 0x000e640008000800 */
[----:B-1----:R-:W-:-:S09]  /*2150*/  UISETP.NE.AND UP0, UPT, UR8, 0x1, UPT ;  /* 0x000000010800788c */ /* 0x002fd2000bf05270 */
[----:B------:R-:W-:Y:S05]  /*2160*/  BRA.U UP0, `(.L_x_34) ;  /* 0x0000000100407547 */ /* 0x000fea000b800000 */
[----:B------:R-:W1:Y:S08]  /*2170*/  LDC.64 R4, c[0x0][0xb10] ;  /* 0x0002c400ff047b82 */ /* 0x000e700000000a00 */
[----:B------:R-:W2:Y:S08]  /*2180*/  LDC.64 R2, c[0x0][0xb18] ;  /* 0x0002c600ff027b82 */ /* 0x000eb00000000a00 */
[----:B------:R-:W3:Y:S08]  /*2190*/  LDC R6, c[0x0][0xb20] ;  /* 0x0002c800ff067b82 */ /* 0x000ef00000000800 */
[----:B------:R-:W4:Y:S01]  /*21a0*/  LDC R7, c[0x0][0xb0c] ;  /* 0x0002c300ff077b82 */ /* 0x000f220000000800 */
[----:B-1----:R-:W-:-:S05]  /*21b0*/  IMAD.HI.U32 R4, R10, R4, RZ ;  /* 0x000000040a047227 */ /* 0x002fca00078e00ff */
[----:B------:R-:W-:Y:S01]  /*21c0*/  SHF.R.U32.HI R4, RZ, R5, R4 ;  /* 0x00000005ff047219 */ /* 0x000fe20000011604 */
[----:B--2---:R-:W-:Y:S01]  /*21d0*/  IMAD.HI.U32 R3, R9, R3, RZ ;  /* 0x0000000309037227 */ /* 0x004fe200078e00ff */
[----:B------:R-:W-:-:S04]  /*21e0*/  ISETP.NE.AND P0, PT, R2, 0x1, PT ;  /* 0x000000010200780c */ /* 0x000fc80003f05270 */
[----:B---3--:R-:W-:-:S04]  /*21f0*/  SHF.R.U32.HI R3, RZ, R6, R3 ;  /* 0x00000006ff037219 */ /* 0x008fc80000011603 */
[----:B------:R-:W-:Y:S02]  /*2200*/  SEL R3, R9, R3, !P0 ;  /* 0x0000000309037207 */ /* 0x000fe40004000000 */
[----:B----4-:R-:W-:-:S04]  /*2210*/  ISETP.NE.AND P1, PT, R7, 0x1, PT ;  /* 0x000000010700780c */ /* 0x010fc80003f25270 */
[----:B------:R-:W-:-:S05]  /*2220*/  SEL R4, R10, R4, !P1 ;  /* 0x000000040a047207 */ /* 0x000fca0004800000 */
[----:B------:R-:W-:Y:S02]  /*2230*/  IMAD.IADD R5, R3, 0x1, -R4 ;  /* 0x0000000103057824 */ /* 0x000fe400078e0a04 */
[----:B------:R-:W-:Y:S02]  /*2240*/  IMAD.IADD R3, R4, 0x1, -R3 ;  /* 0x0000000104037824 */ /* 0x000fe400078e0a03 */
[----:B------:R-:W-:Y:S02]  /*2250*/  IMAD R10, R5, R7, R10 ;  /* 0x00000007050a7224 */ /* 0x000fe400078e020a */
[----:B------:R-:W-:-:S07]  /*2260*/  IMAD R9, R3, R2, R9 ;  /* 0x0000000203097224 */ /* 0x000fce00078e0209 */
.L_x_34:
[----:B------:R-:W-:Y:S01]  /*2270*/  VIADD R14, R14, 0x1 ;  /* 0x000000010e0e7836 */ /* 0x000fe20000000000 */
[----:B------:R-:W-:Y:S01]  /*2280*/  PLOP3.LUT P1, PT, PT, PT, PT, 0x80, 0x8 ;  /* 0x000000000008781c */ /* 0x000fe20003f2f070 */
[----:B------:R-:W-:Y:S02]  /*2290*/  IMAD.IADD R21, R10, 0x1, R59 ;  /* 0x000000010a157824 */ /* 0x000fe400078e023b */
[----:B------:R-:W-:Y:S01]  /*22a0*/  IMAD.IADD R20, R9, 0x1, R58 ;  /* 0x0000000109147824 */ /* 0x000fe200078e023a */
[----:B------:R-:W-:-:S04]  /*22b0*/  ISETP.NE.AND P0, PT, R14, 0x2, PT ;  /* 0x000000020e00780c */ /* 0x000fc80003f05270 */
[----:B------:R-:W-:Y:S02]  /*22c0*/  SEL R2, RZ, 0x1, P0 ;  /* 0x00000001ff027807 */ /* 0x000fe40000000000 */
[----:B------:R-:W-:Y:S02]  /*22d0*/  SEL R14, R14, RZ, P0 ;  /* 0x000000ff0e0e7207 */ /* 0x000fe40000000000 */
[----:B------:R-:W-:Y:S01]  /*22e0*/  LOP3.LUT R13, R13, R2, RZ, 0x3c, !PT ;  /* 0x000000020d0d7212 */ /* 0x000fe200078e3cff */
[----:B------:R-:W-:Y:S06]  /*22f0*/  @P2 BRA `(.L_x_35) ;  /* 0xfffffff000a02947 */ /* 0x000fec000383ffff */
[----:B------:R-:W-:Y:S01]  /*2300*/  UIADD3 UR4, UPT, UPT, UR4, 0x38, URZ ;  /* 0x0000003804047890 */ /* 0x000fe2000fffe0ff */
[----:B------:R-:W-:-:S03]  /*2310*/  SHF.L.U32 R2, R15, 0x1f, RZ ;  /* 0x0000001f0f027819 */ /* 0x000fc600000006ff */
[----:B------:R-:W-:-:S09]  /*2320*/  ULEA UR5, UR6, UR4, 0x3 ;  /* 0x0000000406057291 */ /* 0x000fd2000f8e18ff */
[----:B------:R-:W1:Y:S02]  /*2330*/  SYNCS.PHASECHK.TRANS64.TRYWAIT P0, [UR5], R2 ;  /* 0x00000002ff0075a7 */ /* 0x000e640008001105 */
[----:B-1----:R-:W-:Y:S05]  /*2340*/  @!P0 BRA `(.L_x_36) ;  /* 0x0000004c00288947 */ /* 0x002fea0003800000 */
.L_x_123:
[----:B------:R-:W-:-:S04]  /*2350*/  UIADD3 UR6, UPT, UPT, UR6, 0x1, URZ ;  /* 0x0000000106067890 */ /* 0x000fc8000fffe0ff */
[----:B------:R-:W-:-:S04]  /*2360*/  UISETP.NE.AND UP0, UPT, UR6, 0x7, UPT ;  /* 0x000000070600788c */ /* 0x000fc8000bf05270 */
[----:B------:R-:W-:Y:S02]  /*2370*/  USEL UR7, URZ, 0x1, UP0 ;  /* 0x00000001ff077887 */ /* 0x000fe40008000000 */
[----:B------:R-:W-:-:S04]  /*2380*/  USEL UR6, UR6, URZ, UP0 ;  /* 0x000000ff06067287 */ /* 0x000fc80008000000 */
[----:B------:R-:W-:Y:S01]  /*2390*/  ULEA UR5, UR6, UR4, 0x3 ;  /* 0x0000000406057291 */ /* 0x000fe2000f8e18ff */
[----:B-1----:R-:W-:-:S04]  /*23a0*/  LOP3.LUT R2, R15, UR7, RZ, 0x3c, !PT ;  /* 0x000000070f027c12 */ /* 0x002fc8000f8e3cff */
[----:B------:R-:W-:-:S04]  /*23b0*/  SHF.L.U32 R3, R2, 0x1f, RZ ;  /* 0x0000001f02037819 */ /* 0x000fc800000006ff */
[----:B------:R-:W1:Y:S02]  /*23c0*/  SYNCS.PHASECHK.TRANS64.TRYWAIT P0, [UR5], R3 ;  /* 0x00000003ff0075a7 */ /* 0x000e640008001105 */
[----:B-1----:R-:W-:Y:S05]  /*23d0*/  @!P0 BRA `(.L_x_37) ;  /* 0x0000004c001c8947 */ /* 0x002fea0003800000 */
.L_x_125:
[----:B------:R-:W-:-:S04]  /*23e0*/  UIADD3 UR6, UPT, UPT, UR6, 0x1, URZ ;  /* 0x0000000106067890 */ /* 0x000fc8000fffe0ff */
[----:B------:R-:W-:-:S04]  /*23f0*/  UISETP.NE.AND UP0, UPT, UR6, 0x7, UPT ;  /* 0x000000070600788c */ /* 0x000fc8000bf05270 */
[----:B------:R-:W-:Y:S02]  /*2400*/  USEL UR7, URZ, 0x1, UP0 ;  /* 0x00000001ff077887 */ /* 0x000fe40008000000 */
[----:B------:R-:W-:-:S04]  /*2410*/  USEL UR6, UR6, URZ, UP0 ;  /* 0x000000ff06067287 */ /* 0x000fc80008000000 */
[----:B------:R-:W-:Y:S01]  /*2420*/  ULEA UR5, UR6, UR4, 0x3 ;  /* 0x0000000406057291 */ /* 0x000fe2000f8e18ff */
[----:B------:R-:W-:-:S04]  /*2430*/  LOP3.LUT R2, R2, UR7, RZ, 0x3c, !PT ;  /* 0x0000000702027c12 */ /* 0x000fc8000f8e3cff */
[----:B-1----:R-:W-:-:S04]  /*2440*/  SHF.L.U32 R3, R2, 0x1f, RZ ;  /* 0x0000001f02037819 */ /* 0x002fc800000006ff */
[----:B------:R-:W1:Y:S02]  /*2450*/  SYNCS.PHASECHK.TRANS64.TRYWAIT P0, [UR5], R3 ;  /* 0x00000003ff0075a7 */ /* 0x000e640008001105 */
[----:B-1----:R-:W-:Y:S05]  /*2460*/  @!P0 BRA `(.L_x_38) ;  /* 0x0000004c00108947 */ /* 0x002fea0003800000 */
.L_x_127:
        /* <DEDUP_REMOVED lines=9> */
.L_x_129:
        /* <DEDUP_REMOVED lines=9> */
.L_x_131:
        /* <DEDUP_REMOVED lines=9> */
.L_x_133:
[----:B------:R-:W-:-:S04]  /*2620*/  UIADD3 UR6, UPT, UPT, UR6, 0x1, URZ ;  /* 0x0000000106067890 */ /* 0x000fc8000fffe0ff */
[----:B------:R-:W-:-:S04]  /*2630*/  UISETP.NE.AND UP0, UPT, UR6, 0x7, UPT ;  /* 0x000000070600788c */ /* 0x000fc8000bf05270 */
[----:B------:R-:W-:Y:S02]  /*2640*/  USEL UR5, URZ, 0x1, UP0 ;  /* 0x00000001ff057887 */ /* 0x000fe40008000000 */
[----:B------:R-:W-:-:S04]  /*2650*/  USEL UR6, UR6, URZ, UP0 ;  /* 0x000000ff06067287 */ /* 0x000fc80008000000 */
[----:B------:R-:W-:Y:S01]  /*2660*/  ULEA UR6, UR6, UR4, 0x3 ;  /* 0x0000000406067291 */ /* 0x000fe2000f8e18ff */
[----:B------:R-:W-:-:S04]  /*2670*/  LOP3.LUT R2, R2, UR5, RZ, 0x3c, !PT ;  /* 0x0000000502027c12 */ /* 0x000fc8000f8e3cff */
[----:B------:R-:W-:Y:S01]  /*2680*/  SHF.L.U32 R2, R2, 0x1f, RZ ;  /* 0x0000001f02027819 */ /* 0x000fe200000006ff */
[----:B-1--4-:R-:W-:-:S07]  /*2690*/  IMAD.U32 R0, RZ, RZ, UR6 ;  /* 0x00000006ff007e24 */ /* 0x012fce000f8e00ff */
.L_x_42:
[----:B-1----:R1:W2:Y:S02]  /*26a0*/  SYNCS.PHASECHK.TRANS64.TRYWAIT P0, [R0+URZ], R2 ;  /* 0x00000002000075a7 */ /* 0x0022a400080011ff */
[----:B--2---:R-:W-:Y:S05]  /*26b0*/  @!P0 NANOSLEEP.SYNCS 0x989680 ;  /* 0x009896800000895d */ /* 0x004fea0003900000 */
[----:B------:R-:W2:Y:S02]  /*26c0*/  @!P0 SYNCS.PHASECHK.TRANS64 P0, [R0+URZ], R2 ;  /* 0x00000002000085a7 */ /* 0x000ea400080010ff */
[----:B--2---:R-:W-:Y:S05]  /*26d0*/  @P0 EXIT ;  /* 0x000000000000094d */ /* 0x004fea0003800000 */
[----:B------:R-:W-:Y:S05]  /*26e0*/  BRA `(.L_x_42) ;  /* 0xfffffffc00ec7947 */ /* 0x000fea000383ffff */
.L_x_17:
[----:B------:R-:W-:-:S04]  /*26f0*/  UISETP.NE.AND UP1, UPT, UR37, URZ, UPT ;  /* 0x000000ff2500728c */ /* 0x000fc8000bf25270 */
[----:B------:R-:W-:-:S09]  /*2700*/  UISETP.NE.OR UP1, UPT, UR8, 0x1, UP1 ;  /* 0x000000010800788c */ /* 0x000fd20008f25670 */
[----:B------:R-:W-:Y:S05]  /*2710*/  BRA.U UP1, `(.L_x_43) ;  /* 0x0000000501487547 */ /* 0x000fea000b800000 */
[----:B------:R-:W-:Y:S01]  /*2720*/  ISETP.NE.AND P2, PT, R2, RZ, PT ;  /* 0x000000ff0200720c */ /* 0x000fe20003f45270 */
[----:B------:R-:W-:Y:S01]  /*2730*/  IMAD.MOV.U32 R12, RZ, RZ, 0x1 ;  /* 0x00000001ff0c7424 */ /* 0x000fe200078e00ff */
[----:B------:R-:W-:Y:S02]  /*2740*/  CS2R R10, SRZ ;  /* 0x00000000000a7805 */ /* 0x000fe4000001ff00 */
[----:B------:R-:W-:Y:S01]  /*2750*/  CS2R R8, SRZ ;  /* 0x0000000000087805 */ /* 0x000fe2000001ff00 */
[----:B------:R-:W-:Y:S01]  /*2760*/  UMOV UR4, 0x400 ;  /* 0x0000040000047882 */ /* 0x000fe20000000000 */
[----:B------:R-:W-:Y:S01]  /*2770*/  UMOV UR6, URZ ;  /* 0x000000ff00067c82 */ /* 0x000fe20008000000 */
[----:B------:R-:W-:-:S12]  /*2780*/  ULEA UR37, UR37, UR4, 0x18 ;  /* 0x0000000425257291 */ /* 0x000fd8000f8ec0ff */
.L_x_47:
[----:B------:R-:W-:Y:S02]  /*2790*/  LEA R0, R8, UR37, 0x3 ;  /* 0x0000002508007c11 */ /* 0x000fe4000f8e18ff */
[----:B------:R-:W-:-:S03]  /*27a0*/  SHF.L.U32 R4, R9, 0x1f, RZ ;  /* 0x0000001f09047819 */ /* 0x000fc600000006ff */
[----:B------:R-:W-:Y:S01]  /*27b0*/  VIADD R5, R0, 0x120 ;  /* 0x0000012000057836 */ /* 0x000fe20000000000 */
[----:B------:R-:W1:Y:S02]  /*27c0*/  SYNCS.PHASECHK.TRANS64.TRYWAIT P0, [R0+URZ+0x110], R4 ;  /* 0x00011004000075a7 */ /* 0x000e6400080011ff */
[----:B-1----:R-:W-:Y:S05]  /*27d0*/  @!P0 BRA `(.L_x_44) ;  /* 0x0000004800948947 */ /* 0x002fea0003800000 */
.L_x_134:
[----:B------:R-:W-:Y:S01]  /*27e0*/  ULEA UR5, UR6, UR37, 0x3 ;  /* 0x0000002506057291 */ /* 0x000fe2000f8e18ff */
[----:B-1----:R-:W-:Y:S01]  /*27f0*/  PRMT R0, RZ, 0x654, R5 ;  /* 0x00000654ff007816 */ /* 0x002fe20000000005 */
[----:B------:R-:W-:Y:S01]  /*2800*/  @!P2 IMAD.MOV.U32 R4, RZ, RZ, 0x10 ;  /* 0x00000010ff04a424 */ /* 0x000fe200078e00ff */
[----:B------:R-:W-:Y:S01]  /*2810*/  SHF.L.U32 R5, R12, 0x1f, RZ ;  /* 0x0000001f0c057819 */ /* 0x000fe200000006ff */
[----:B------:R-:W-:Y:S01]  /*2820*/  UIADD3 UR4, UPT, UPT, UR5, 0xb0, URZ ;  /* 0x000000b005047890 */ /* 0x000fe2000fffe0ff */
[----:B------:R1:W-:Y:S05]  /*2830*/  SYNCS.ARRIVE.TRANS64.RED.A1T0 RZ, [R0+URZ], RZ ;  /* 0x000000ff00ff79a7 */ /* 0x0003ea00081004ff */
[----:B------:R-:W-:Y:S01]  /*2840*/  IMAD.U32 R6, RZ, RZ, UR4 ;  /* 0x00000004ff067e24 */ /* 0x000fe2000f8e00ff */
[----:B------:R-:W2:Y:S04]  /*2850*/  SYNCS.PHASECHK.TRANS64.TRYWAIT P0, [UR5+0xc0], R5 ;  /* 0x0000c005ff0075a7 */ /* 0x000ea80008001105 */
[----:B------:R-:W-:Y:S01]  /*2860*/  PRMT R6, R2, 0x654, R6 ;  /* 0x0000065402067816 */ /* 0x000fe20000000006 */
[----:B-12---:R-:W-:Y:S06]  /*2870*/  @!P0 BRA `(.L_x_45) ;  /* 0x0000004800808947 */ /* 0x006fec0003800000 */
.L_x_136:
[----:B------:R-:W-:Y:S01]  /*2880*/  ULEA UR4, UR6, UR37, 0x4 ;  /* 0x0000002506047291 */ /* 0x000fe2000f8e20ff */
[----:B------:R-:W-:Y:S01]  /*2890*/  SEL R3, R6, R3, !P2 ;  /* 0x0000000306037207 */ /* 0x000fe20005000000 */
[----:B------:R-:W-:Y:S01]  /*28a0*/  UIADD3 UR5, UPT, UPT, UR5, 0xb0, URZ ;  /* 0x000000b005057890 */ /* 0x000fe2000fffe0ff */
[----:B-1----:R-:W-:Y:S01]  /*28b0*/  LEA R0, R11, UR37, 0x3 ;  /* 0x000000250b007c11 */ /* 0x002fe2000f8e18ff */
[----:B------:R-:W-:Y:S01]  /*28c0*/  UIADD3 UR4, UPT, UPT, UR4, 0x140, URZ ;  /* 0x0000014004047890 */ /* 0x000fe2000fffe0ff */
[----:B------:R1:W-:Y:S01]  /*28d0*/  @!P2 SYNCS.ARRIVE.TRANS64.RED RZ, [R3+URZ], R4 ;  /* 0x0000000403ffa9a7 */ /* 0x0003e200080004ff */
[----:B------:R-:W-:Y:S01]  /*28e0*/  UIADD3 UR6, UPT, UPT, UR6, 0x1, URZ ;  /* 0x0000000106067890 */ /* 0x000fe2000fffe0ff */
[----:B------:R-:W-:-:S03]  /*28f0*/  VIADD R8, R8, 0x1 ;  /* 0x0000000108087836 */ /* 0x000fc60000000000 */
[----:B------:R-:W-:Y:S02]  /*2900*/  UISETP.NE.AND UP0, UPT, UR6, 0x2, UPT ;  /* 0x000000020600788c */ /* 0x000fe4000bf05270 */
[----:B------:R-:W-:Y:S01]  /*2910*/  ISETP.NE.AND P0, PT, R8, 0x2, PT ;  /* 0x000000020800780c */ /* 0x000fe20003f05270 */
[----:B------:R-:W-:Y:S06]  /*2920*/  UGETNEXTWORKID.BROADCAST [UR4], [UR5] ;  /* 0x00000000040073ca */ /* 0x000fec0008000100 */
[----:B------:R-:W-:Y:S02]  /*2930*/  USEL UR4, URZ, 0x1, UP0 ;  /* 0x00000001ff047887 */ /* 0x000fe40008000000 */
[----:B------:R-:W-:-:S04]  /*2940*/  USEL UR6, UR6, URZ, UP0 ;  /* 0x000000ff06067287 */ /* 0x000fc80008000000 */
[----:B------:R-:W-:Y:S02]  /*2950*/  LOP3.LUT R12, R12, UR4, RZ, 0x3c, !PT ;  /* 0x000000040c0c7c12 */ /* 0x000fe4000f8e3cff */
[----:B-1----:R-:W-:-:S04]  /*2960*/  SHF.L.U32 R4, R10, 0x1f, RZ ;  /* 0x0000001f0a047819 */ /* 0x002fc800000006ff */
[----:B------:R-:W1:Y:S02]  /*2970*/  SYNCS.PHASECHK.TRANS64.TRYWAIT P1, [R0+URZ+0xb0], R4 ;  /* 0x0000b004000075a7 */ /* 0x000e6400080211ff */
[----:B-1----:R-:W-:Y:S05]  /*2980*/  @!P1 BRA `(.L_x_46) ;  /* 0x0000004800549947 */ /* 0x002fea0003800000 */
.L_x_137:
[C---:B-1----:R-:W-:Y:S01]  /*2990*/  LEA R4, R11.reuse, UR37, 0x4 ;  /* 0x000000250b047c11 */ /* 0x042fe2000f8e20ff */
[----:B------:R-:W-:Y:S01]  /*29a0*/  VIADD R0, R0, 0xc0 ;  /* 0x000000c000007836 */ /* 0x000fe20000000000 */
[----:B------:R-:W-:Y:S01]  /*29b0*/  SEL R8, R8, RZ, P0 ;  /* 0x000000ff08087207 */ /* 0x000fe20000000000 */
[----:B------:R-:W-:-:S03]  /*29c0*/  VIADD R11, R11, 0x1 ;  /* 0x000000010b0b7836 */ /* 0x000fc60000000000 */
[----:B------:R-:W1:Y:S01]  /*29d0*/  LDS.128 R4, [R4+0x140] ;  /* 0x0001400004047984 */ /* 0x000e620000000c00 */
[----:B------:R-:W-:Y:S02]  /*29e0*/  PRMT R0, RZ, 0x654, R0 ;  /* 0x00000654ff007816 */ /* 0x000fe40000000000 */
[C---:B------:R-:W-:Y:S01]  /*29f0*/  ISETP.NE.AND P1, PT, R11.reuse, 0x2, PT ;  /* 0x000000020b00780c */ /* 0x040fe20003f25270 */
[----:B------:R-:W-:Y:S01]  /*2a00*/  @!PT LDS RZ, [RZ] ;  /* 0x00000000fffff984 */ /* 0x000fe20000000800 */
[----:B------:R-:W-:Y:S01]  /*2a10*/  @!PT LDS RZ, [RZ] ;  /* 0x00000000fffff984 */ /* 0x000fe20000000800 */
[----:B------:R-:W-:Y:S01]  /*2a20*/  @!PT LDS RZ, [RZ] ;  /* 0x00000000fffff984 */ /* 0x000fe20000000800 */
[----:B------:R-:W-:Y:S01]  /*2a30*/  @!PT LDS RZ, [RZ] ;  /* 0x00000000fffff984 */ /* 0x000fe20000000800 */
[----:B------:R2:W-:Y:S06]  /*2a40*/  MEMBAR.ALL.CTA ;  /* 0x0000000000007992 */ /* 0x0005ec0000008000 */
[----:B--2---:R-:W2:Y:S01]  /*2a50*/  FENCE.VIEW.ASYNC.S ;  /* 0x00000000000073c6 */ /* 0x004ea20000000000 */
[----:B------:R-:W-:Y:S01]  /*2a60*/  SEL R11, R11, RZ, P1 ;  /* 0x000000ff0b0b7207 */ /* 0x000fe20000800000 */
[----:B--2---:R2:W-:Y:S01]  /*2a70*/  SYNCS.ARRIVE.TRANS64.RED.A1T0 RZ, [R0+URZ], RZ ;  /* 0x000000ff00ff79a7 */ /* 0x0045e200081004ff */
[----:B-1----:R-:W-:-:S02]  /*2a80*/  LOP3.LUT P3, RZ, R6, 0x1, RZ, 0xc0, !PT ;  /* 0x0000000106ff7812 */ /* 0x002fc4000786c0ff */
[----:B------:R-:W-:-:S04]  /*2a90*/  SEL R4, RZ, 0x1, P1 ;  /* 0x00000001ff047807 */ /* 0x000fc80000800000 */
[----:B------:R-:W-:Y:S02]  /*2aa0*/  LOP3.LUT R10, R10, R4, RZ, 0x3c, !PT ;  /* 0x000000040a0a7212 */ /* 0x000fe400078e3cff */
[----:B--2---:R-:W-:-:S04]  /*2ab0*/  SEL R0, RZ, 0x1, P0 ;  /* 0x00000001ff007807 */ /* 0x004fc80000000000 */
[----:B------:R-:W-:Y:S01]  /*2ac0*/  LOP3.LUT R9, R9, R0, RZ, 0x3c, !PT ;  /* 0x0000000009097212 */ /* 0x000fe200078e3cff */
[----:B------:R-:W-:Y:S06]  /*2ad0*/  @P3 BRA `(.L_x_47) ;  /* 0xfffffffc002c3947 */ /* 0x000fec000383ffff */
[----:B------:R-:W-:Y:S01]  /*2ae0*/  ULEA UR5, UR6, UR37, 0x3 ;  /* 0x0000002506057291 */ /* 0x000fe2000f8e18ff */
[----:B------:R-:W-:-:S08]  /*2af0*/  SHF.L.U32 R2, R12, 0x1f, RZ ;  /* 0x0000001f0c027819 */ /* 0x000fd000000006ff */
[----:B------:R-:W1:Y:S02]  /*2b00*/  SYNCS.PHASECHK.TRANS64 P0, [UR5+0xc0], R2 ;  /* 0x0000c002ff0075a7 */ /* 0x000e640008001005 */
[----:B-1----:R-:W-:Y:S05]  /*2b10*/  @P0 BRA `(.L_x_48) ;  /* 0x0000000000080947 */ /* 0x002fea0003800000 */
[----:B------:R-:W1:Y:S02]  /*2b20*/  SYNCS.PHASECHK.TRANS64.TRYWAIT P0, [UR5+0xc0], R2 ;  /* 0x0000c002ff0075a7 */ /* 0x000e640008001105 */
[----:B-1----:R-:W-:Y:S05]  /*2b30*/  @!P0 BRA `(.L_x_49) ;  /* 0x0000004400fc8947 */ /* 0x002fea0003800000 */
.L_x_48:
[----:B------:R-:W-:-:S04]  /*2b40*/  UIADD3 UR4, UPT, UPT, UR6, 0x1, URZ ;  /* 0x0000000106047890 */ /* 0x000fc8000fffe0ff */
[----:B------:R-:W-:-:S04]  /*2b50*/  UISETP.NE.AND UP0, UPT, UR4, 0x2, UPT ;  /* 0x000000020400788c */ /* 0x000fc8000bf05270 */
[----:B------:R-:W-:Y:S02]  /*2b60*/  USEL UR7, URZ, 0x1, UP0 ;  /* 0x00000001ff077887 */ /* 0x000fe40008000000 */
[----:B------:R-:W-:-:S04]  /*2b70*/  USEL UR4, UR4, URZ, UP0 ;  /* 0x000000ff04047287 */ /* 0x000fc80008000000 */
[----:B------:R-:W-:Y:S01]  /*2b80*/  ULEA UR4, UR4, UR37, 0x3 ;  /* 0x0000002504047291 */ /* 0x000fe2000f8e18ff */
[----:B-1----:R-:W-:-:S04]  /*2b90*/  LOP3.LUT R2, R12, UR7, RZ, 0x3c, !PT ;  /* 0x000000070c027c12 */ /* 0x002fc8000f8e3cff */
[----:B------:R-:W-:-:S04]  /*2ba0*/  SHF.L.U32 R0, R2, 0x1f, RZ ;  /* 0x0000001f02007819 */ /* 0x000fc800000006ff */
[----:B------:R-:W1:Y:S02]  /*2bb0*/  SYNCS.PHASECHK.TRANS64 P0, [UR4+0xc0], R0 ;  /* 0x0000c000ff0075a7 */ /* 0x000e640008001004 */
[----:B-1----:R-:W-:Y:S05]  /*2bc0*/  @P0 EXIT ;  /* 0x000000000000094d */ /* 0x002fea0003800000 */
[----:B------:R-:W-:Y:S02]  /*2bd0*/  SHF.L.U32 R2, R2, 0x1f, RZ ;  /* 0x0000001f02027819 */ /* 0x000fe400000006ff */
[----:B------:R-:W-:-:S07]  /*2be0*/  MOV R0, UR4 ;  /* 0x0000000400007c02 */ /* 0x000fce0008000f00 */
.L_x_50:
[----:B-1----:R1:W2:Y:S02]  /*2bf0*/  SYNCS.PHASECHK.TRANS64.TRYWAIT P0, [R0+URZ+0xc0], R2 ;  /* 0x0000c002000075a7 */ /* 0x0022a400080011ff */
[----:B--2---:R-:W-:Y:S05]  /*2c00*/  @!P0 NANOSLEEP.SYNCS 0x989680 ;  /* 0x009896800000895d */ /* 0x004fea0003900000 */
[----:B------:R-:W2:Y:S02]  /*2c10*/  @!P0 SYNCS.PHASECHK.TRANS64 P0, [R0+URZ+0xc0], R2 ;  /* 0x0000c002000085a7 */ /* 0x000ea400080010ff */
[----:B--2---:R-:W-:Y:S05]  /*2c20*/  @P0 EXIT ;  /* 0x000000000000094d */ /* 0x004fea0003800000 */
[----:B------:R-:W-:Y:S05]  /*2c30*/  BRA `(.L_x_50) ;  /* 0xfffffffc00ec7947 */ /* 0x000fea000383ffff */
.L_x_43:
[----:B------:R-:W-:-:S09]  /*2c40*/  UISETP.NE.AND UP1, UPT, UR8, URZ, UPT ;  /* 0x000000ff0800728c */ /* 0x000fd2000bf25270 */
[----:B------:R-:W-:Y:S05]  /*2c50*/  BRA.U UP1, `(.L_x_51) ;  /* 0x0000000d01947547 */ /* 0x000fea000b800000 */
[----:B------:R-:W-:Y:S01]  /*2c60*/  UMOV UR4, 0x40 ;  /* 0x0000004000047882 */ /* 0x000fe20000000000 */
[----:B------:R-:W-:Y:S01]  /*2c70*/  NOP ;  /* 0x0000000000007918 */ /* 0x000fe20000000000 */
[----:B------:R-:W-:Y:S01]  /*2c80*/  ULEA UR4, UR37, UR4, 0x18 ;  /* 0x0000000425047291 */ /* 0x000fe2000f8ec0ff */
[----:B------:R-:W-:Y:S02]  /*2c90*/  UMOV UR5, 0x400 ;  /* 0x0000040000057882 */ /* 0x000fe40000000000 */
[----:B------:R-:W-:-:S06]  /*2ca0*/  ULEA UR37, UR37, UR5, 0x18 ;  /* 0x0000000525257291 */ /* 0x000fcc000f8ec0ff */
[----:B------:R-:W1:Y:S02]  /*2cb0*/  LDS.U8 R0, [UR4+0x1c] ;  /* 0x00001c04ff007984 */ /* 0x000e640008000000 */
[----:B-1----:R-:W-:-:S13]  /*2cc0*/  ISETP.NE.AND P0, PT, R0, RZ, PT ;  /* 0x000000ff0000720c */ /* 0x002fda0003f05270 */
[----:B------:R-:W-:Y:S05]  /*2cd0*/  @P0 BRA `(.L_x_52) ;  /* 0x0000000000580947 */ /* 0x000fea0003800000 */
[----:B------:R-:W-:-:S13]  /*2ce0*/  ELECT P0, URZ, PT ;  /* 0x0000000000ff782f */ /* 0x000fda0003800000 */
[----:B------:R-:W-:Y:S05]  /*2cf0*/  @!P0 BRA `(.L_x_53) ;  /* 0x0000000000608947 */ /* 0x000fea0003800000 */
[----:B------:R-:W-:Y:S01]  /*2d00*/  UMOV UR5, 0x10 ;  /* 0x0000001000057882 */ /* 0x000fe20000000000 */
[----:B------:R-:W-:Y:S01]  /*2d10*/  HFMA2 R0, -RZ, RZ, 0, 5.9604644775390625e-08 ;  /* 0x00000001ff007431 */ /* 0x000fe200000001ff */
[----:B------:R-:W-:-:S03]  /*2d20*/  MOV R2, 0xffff ;  /* 0x0000ffff00027802 */ /* 0x000fc60000000f00 */
[----:B------:R-:W-:Y:S04]  /*2d30*/  DEPBAR.LE SB1, 0x36 ;  /* 0x00009d800000791a */ /* 0x000fe80000000000 */
[----:B------:R-:W1:Y:S02]  /*2d40*/  UTCATOMSWS.FIND_AND_SET.ALIGN UP0, UR5, UR5 ;  /* 0x00000005000575e3 */ /* 0x000e640008000800 */
[----:B-1----:R-:W-:Y:S01]  /*2d50*/  MOV R3, UR5 ;  /* 0x0000000500037c02 */ /* 0x002fe20008000f00 */
[----:B------:R-:W-:Y:S06]  /*2d60*/  BRA.U UP0, `(.L_x_54) ;  /* 0x0000000100187547 */ /* 0x000fec000b800000 */
.L_x_55:
[----:B------:R-:W-:Y:S05]  /*2d70*/  NANOSLEEP 0x64 ;  /* 0x000000640000795d */ /* 0x000fea0003800000 */
[----:B------:R-:W-:-:S05]  /*2d80*/  UMOV UR5, 0x10 ;  /* 0x0000001000057882 */ /* 0x000fca0000000000 */
[----:B------:R-:W-:Y:S04]  /*2d90*/  DEPBAR.LE SB1, 0x36 ;  /* 0x00009d800000791a */ /* 0x000fe80000000000 */
[----:B------:R-:W1:Y:S02]  /*2da0*/  UTCATOMSWS.FIND_AND_SET.ALIGN UP0, UR5, UR5 ;  /* 0x00000005000575e3 */ /* 0x000e640008000800 */
[----:B-1----:R-:W-:Y:S01]  /*2db0*/  MOV R3, UR5 ;  /* 0x0000000500037c02 */ /* 0x002fe20008000f00 */
[----:B------:R-:W-:Y:S05]  /*2dc0*/  BRA.U !UP0, `(.L_x_55) ;  /* 0xfffffffd08e87547 */ /* 0x000fea000b83ffff */
.L_x_54:
[-C--:B------:R-:W-:Y:S02]  /*2dd0*/  SHF.L.U32 R2, R2, R3.reuse, RZ ;  /* 0x0000000302027219 */ /* 0x080fe400000006ff */
[----:B------:R-:W-:Y:S01]  /*2de0*/  SHF.L.U32 R0, R0, R3, RZ ;  /* 0x0000000300007219 */ /* 0x000fe200000006ff */
[----:B------:R-:W-:Y:S02]  /*2df0*/  IMAD.SHL.U32 R3, R3, 0x20, RZ ;  /* 0x0000002003037824 */ /* 0x000fe400078e00ff */
[----:B------:R1:W-:Y:S04]  /*2e00*/  ATOMS.OR RZ, [UR4+0x14], R2 ;  /* 0x00001402ffff798c */ /* 0x0003e8000b000004 */
[----:B------:R1:W-:Y:S04]  /*2e10*/  ATOMS.OR RZ, [UR4+0x18], R0 ;  /* 0x00001800ffff798c */ /* 0x0003e8000b000004 */
[----:B------:R1:W-:Y:S01]  /*2e20*/  STS [UR37+0x160], R3 ;  /* 0x00016003ff007988 */ /* 0x0003e20008000825 */
[----:B------:R-:W-:Y:S05]  /*2e30*/  BRA `(.L_x_53) ;  /* 0x0000000000107947 */ /* 0x000fea0003800000 */
.L_x_52:
[----:B------:R-:W-:Y:S02]  /*2e40*/  MOV R0, 0xffffffff ;  /* 0xffffffff00007802 */ /* 0x000fe40000000f00 */
[----:B------:R-:W-:-:S03]  /*2e50*/  MOV R2, 0x2e80 ;  /* 0x00002e8000027802 */ /* 0x000fc60000000f00 */
[----:B------:R1:W-:Y:S04]  /*2e60*/  STS [UR37+0x160], R0 ;  /* 0x00016000ff007988 */ /* 0x0003e80008000825 */
[----:B-1-3-5:R-:W-:Y:S05]  /*2e70*/  CALL.REL.NOINC `($__internal_1_$__cuda_sm10x_tcgen05_guardrail_trap_phase_invalid_during_alloc) ;  /* 0x0000004800d07944 */ /* 0x02afea0003c00000 */
.L_x_53:
[----:B------:R-:W-:Y:S05]  /*2e80*/  WARPSYNC.ALL ;  /* 0x0000000000007948 */ /* 0x000fea0003800000 */
[----:B------:R-:W2:Y:S01]  /*2e90*/  S2UR UR6, SR_CgaCtaId ;  /* 0x00000000000679c3 */ /* 0x000ea20000008800 */
[----:B------:R-:W-:Y:S01]  /*2ea0*/  UMOV UR4, 0x400 ;  /* 0x0000040000047882 */ /* 0x000fe20000000000 */
[----:B------:R-:W-:-:S06]  /*2eb0*/  NOP ;  /* 0x0000000000007918 */ /* 0x000fcc0000000000 */
[----:B------:R-:W-:Y:S06]  /*2ec0*/  BAR.ARV 0x6, 0xa0 ;  /* 0x0182800000007b1d */ /* 0x000fec0000002000 */
[----:B------:R-:W4:Y:S01]  /*2ed0*/  LDCU UR7, c[0x0][0x38c] ;  /* 0x00007180ff0777ac */ /* 0x000f220008000800 */
[----:B------:R-:W-:Y:S01]  /*2ee0*/  IMAD.MOV.U32 R11, RZ, RZ, 0x1 ;  /* 0x00000001ff0b7424 */ /* 0x000fe200078e00ff */
[----:B------:R-:W-:Y:S01]  /*2ef0*/  CS2R R8, SRZ ;  /* 0x0000000000087805 */ /* 0x000fe2000001ff00 */
[----:B------:R-:W-:Y:S01]  /*2f00*/  IMAD.MOV.U32 R10, RZ, RZ, RZ ;  /* 0x000000ffff0a7224 */ /* 0x000fe200078e00ff */
[----:B------:R-:W-:Y:S01]  /*2f10*/  UMOV UR18, URZ ;  /* 0x000000ff00127c82 */ /* 0x000fe20008000000 */
[----:B------:R-:W-:Y:S01]  /*2f20*/  UMOV UR17, URZ ;  /* 0x000000ff00117c82 */ /* 0x000fe20008000000 */
[----:B------:R-:W-:Y:S01]  /*2f30*/  UMOV UR22, 0x0 ;  /* 0x0000000000167882 */ /* 0x000fe20000000000 */
[----:B------:R-:W-:Y:S01]  /*2f40*/  UMOV UR23, 0x4100490 ;  /* 0x0410049000177882 */ /* 0x000fe20000000000 */
[----:B------:R-:W-:Y:S01]  /*2f50*/  UMOV UR20, 0x0 ;  /* 0x0000000000147882 */ /* 0x000fe20000000000 */
[----:B------:R-:W-:Y:S01]  /*2f60*/  UMOV UR21, 0x4100490 ;  /* 0x0410049000157882 */ /* 0x000fe20000000000 */
[----:B--2---:R-:W-:Y:S01]  /*2f70*/  ULEA UR6, UR6, UR4, 0x18 ;  /* 0x0000000406067291 */ /* 0x004fe2000f8ec0ff */
[----:B------:R-:W2:Y:S03]  /*2f80*/  LDCU UR4, c[0x0][0x38c] ;  /* 0x00007180ff0477ac */ /* 0x000ea60008000800 */
[----:B------:R-:W-:-:S02]  /*2f90*/  UIADD3 UR11, UPT, UPT, UR6, 0x3400, URZ ;  /* 0x00003400060b7890 */ /* 0x000fc4000fffe0ff */
[----:B----4-:R-:W-:-:S03]  /*2fa0*/  UIADD3 UR7, UPT, UPT, UR7, 0x1f, URZ ;  /* 0x0000001f07077890 */ /* 0x010fc6000fffe0ff */
[----:B-1----:R-:W1:Y:S01]  /*2fb0*/  LDS R0, [UR6+0x160] ;  /* 0x00016006ff007984 */ /* 0x002e620008000800 */
[----:B------:R-:W-:Y:S02]  /*2fc0*/  UIADD3 UR12, UPT, UPT, UR6, 0xa400, URZ ;  /* 0x0000a400060c7890 */ /* 0x000fe4000fffe0ff */
[----:B------:R-:W-:Y:S02]  /*2fd0*/  USHF.R.S32.HI UR5, URZ, 0x1f, UR7 ;  /* 0x0000001fff057899 */ /* 0x000fe40008011407 */
[----:B------:R-:W-:Y:S02]  /*2fe0*/  USHF.R.U32.HI UR11, URZ, 0x4, UR11 ;  /* 0x00000004ff0b7899 */ /* 0x000fe4000801160b */
[----:B------:R-:W-:Y:S02]  /*2ff0*/  ULEA.HI UR5, UR5, UR7, URZ, 0x5 ;  /* 0x0000000705057291 */ /* 0x000fe4000f8f28ff */
[----:B------:R-:W-:Y:S02]  /*3000*/  USHF.R.U32.HI UR12, URZ, 0x4, UR12 ;  /* 0x00000004ff0c7899 */ /* 0x000fe4000801160c */
[----:B------:R-:W-:-:S02]  /*3010*/  USHF.R.S32.HI UR5, URZ, 0x5, UR5 ;  /* 0x00000005ff057899 */ /* 0x000fc40008011405 */
[----:B------:R-:W-:Y:S02]  /*3020*/  ULOP3.LUT UR11, UR11, 0x3fff, URZ, 0xc0, !UPT ;  /* 0x00003fff0b0b7892 */ /* 0x000fe4000f8ec0ff */
[----:B------:R-:W-:Y:S02]  /*3030*/  UISETP.LT.AND UP0, UPT, UR5, 0x1, UPT ;  /* 0x000000010500788c */ /* 0x000fe4000bf01270 */
[----:B------:R-:W-:Y:S02]  /*3040*/  ULOP3.LUT UR12, UR12, 0x3fff, URZ, 0xc0, !UPT ;  /* 0x00003fff0c0c7892 */ /* 0x000fe4000f8ec0ff */
[----:B------:R-:W-:Y:S02]  /*3050*/  USEL UR10, UR5, 0x1, !UP0 ;  /* 0x00000001050a7887 */ /* 0x000fe4000c000000 */
[----:B------:R-:W-:Y:S02]  /*3060*/  ULOP3.LUT UR11, UR11, 0x10000, URZ, 0xfc, !UPT ;  /* 0x000100000b0b7892 */ /* 0x000fe4000f8efcff */
[----:B------:R-:W-:-:S02]  /*3070*/  ULOP3.LUT UR12, UR12, 0x10000, URZ, 0xfc, !UPT ;  /* 0x000100000c0c7892 */ /* 0x000fc4000f8efcff */
[----:B------:R-:W-:Y:S02]  /*3080*/  UIADD3 UR10, UPT, UPT, -UR10, URZ, URZ ;  /* 0x000000ff0a0a7290 */ /* 0x000fe4000fffe1ff */
[----:B--2---:R-:W-:Y:S01]  /*3090*/  UISETP.GE.AND UP3, UPT, UR4, 0x1, UPT ;  /* 0x000000010400788c */ /* 0x004fe2000bf66270 */
[----:B-1----:R-:W-:-:S15]  /*30a0*/  R2UR UR19, R0 ;  /* 0x00000000001372ca */ /* 0x002fde00000e0000 */
.L_x_62:
[----:B------:R-:W-:Y:S02]  /*30b0*/  LEA R0, R10, UR6, 0x3 ;  /* 0x000000060a007c11 */ /* 0x000fe4000f8e18ff */
[----:B------:R-:W-:Y:S02]  /*30c0*/  SHF.L.U32 R2, R9, 0x1f, RZ ;  /* 0x0000001f09027819 */ /* 0x000fe400000006ff */
[----:B------:R-:W-:Y:S01]  /*30d0*/  PLOP3.LUT P0, PT, PT, PT, UP3, 0x80, 0x8 ;  /* 0x000000000008781c */ /* 0x000fe20003f0f038 */
[----:B------:R-:W-:Y:S01]  /*30e0*/  VIADD R3, R0, 0xc0 ;  /* 0x000000c000037836 */ /* 0x000fe20000000000 */
[----:B-1----:R-:W1:Y:S02]  /*30f0*/  SYNCS.PHASECHK.TRANS64.TRYWAIT P1, [R0+URZ+0xb0], R2 ;  /* 0x0000b002000075a7 */ /* 0x002e6400080211ff */
[----:B-1--4-:R-:W-:Y:S09]  /*3100*/  @!P1 BRA `(.L_x_56) ;  /* 0x0000004000a09947 */ /* 0x012ff20003800000 */
.L_x_139:
[----:B------:R-:W-:Y:S01]  /*3110*/  LEA R4, R10, UR6, 0x4 ;  /* 0x000000060a047c11 */ /* 0x000fe2000f8e20ff */
[----:B------:R-:W-:Y:S01]  /*3120*/  @UP3 ULEA UR4, UR17, UR6, 0x3 ;  /* 0x0000000611043291 */ /* 0x000fe2000f8e18ff */
[----:B------:R-:W-:Y:S01]  /*3130*/  PLOP3.LUT P2, PT, PT, PT, PT, 0x80, 0x8 ;  /* 0x000000000008781c */ /* 0x000fe20003f4f070 */
[----:B------:R-:W-:Y:S01]  /*3140*/  ULEA UR8, UR18, UR6, 0x3 ;  /* 0x0000000612087291 */ /* 0x000fe2000f8e18ff */
[----:B------:R-:W-:Y:S02]  /*3150*/  PRMT R3, RZ, 0x654, R3 ;  /* 0x00000654ff037816 */ /* 0x000fe40000000003 */
[----:B------:R-:W2:Y:S01]  /*3160*/  LDS.128 R4, [R4+0x140] ;  /* 0x0001400004047984 */ /* 0x000ea20000000c00 */
[----:B-1----:R-:W-:Y:S02]  /*3170*/  @P0 SHF.L.U32 R2, R8, 0x1f, RZ ;  /* 0x0000001f08020819 */ /* 0x002fe400000006ff */
[----:B------:R-:W-:Y:S01]  /*3180*/  SHF.L.U32 R0, R11, 0x1f, RZ ;  /* 0x0000001f0b007819 */ /* 0x000fe200000006ff */
[----:B------:R-:W-:Y:S01]  /*3190*/  @!PT LDS RZ, [RZ] ;  /* 0x00000000fffff984 */ /* 0x000fe20000000800 */
[----:B------:R-:W-:Y:S01]  /*31a0*/  @!PT LDS RZ, [RZ] ;  /* 0x00000000fffff984 */ /* 0x000fe20000000800 */
[----:B------:R-:W-:Y:S01]  /*31b0*/  @!PT LDS RZ, [RZ] ;  /* 0x00000000fffff984 */ /* 0x000fe20000000800 */
[----:B------:R-:W-:Y:S01]  /*31c0*/  @!PT LDS RZ, [RZ] ;  /* 0x00000000fffff984 */ /* 0x000fe20000000800 */
[----:B------:R1:W-:Y:S06]  /*31d0*/  MEMBAR.ALL.CTA ;  /* 0x0000000000007992 */ /* 0x0003ec0000008000 */
[----:B-1----:R-:W1:Y:S02]  /*31e0*/  FENCE.VIEW.ASYNC.S ;  /* 0x00000000000073c6 */ /* 0x002e640000000000 */
[----:B-1----:R1:W-:Y:S01]  /*31f0*/  SYNCS.ARRIVE.TRANS64.RED.A1T0 RZ, [R3+URZ], RZ ;  /* 0x000000ff03ff79a7 */ /* 0x0023e200081004ff */
[----:B------:R1:W4:Y:S01]  /*3200*/  @P0 SYNCS.PHASECHK.TRANS64.TRYWAIT P2, [UR4], R2 ;  /* 0x00000002ff0005a7 */ /* 0x0003220008041104 */
[----:B------:R-:W-:Y:S01]  /*3210*/  ULEA.HI UR4, UR18, UR18, URZ, 0x1 ;  /* 0x0000001212047291 */ /* 0x000fe2000f8f08ff */
[----:B--2---:R-:W-:-:S03]  /*3220*/  LOP3.LUT P1, RZ, R6, 0x1, RZ, 0xc0, !PT ;  /* 0x0000000106ff7812 */ /* 0x004fc6000782c0ff */
[----:B------:R-:W-:Y:S02]  /*3230*/  USHF.L.U32 UR9, UR4, 0x5, URZ ;  /* 0x0000000504097899 */ /* 0x000fe400080006ff */
[----:B------:R-:W-:Y:S02]  /*3240*/  ULOP3.LUT UR4, UR4, 0xffe, URZ, 0xc0, !UPT ;  /* 0x00000ffe04047892 */ /* 0x000fe4000f8ec0ff */
[----:B------:R-:W-:Y:S02]  /*3250*/  ULOP3.LUT UR9, UR9, 0xffffffc0, URZ, 0xc0, !UPT ;  /* 0xffffffc009097892 */ /* 0x000fe4000f8ec0ff */
[----:B------:R-:W-:Y:S02]  /*3260*/  UIADD3 UR4, UPT, UPT, -UR4, UR18, URZ ;  /* 0x0000001204047290 */ /* 0x000fe4000fffe1ff */
[----:B------:R-:W-:Y:S01]  /*3270*/  UIADD3 UR9, UPT, UPT, UR19, UR9, URZ ;  /* 0x0000000913097290 */ /* 0x000fe2000fffe0ff */
[----:B------:R-:W2:Y:S03]  /*3280*/  SYNCS.PHASECHK.TRANS64.TRYWAIT P0, [UR8+0xf0], R0 ;  /* 0x0000f000ff0075a7 */ /* 0x000ea60008001108 */
[----:B------:R-:W-:Y:S01]  /*3290*/  ULEA UR9, UR4, UR9, 0x14 ;  /* 0x0000000904097291 */ /* 0x000fe2000f8ea0ff */
[----:B-12-4-:R-:W-:Y:S11]  /*32a0*/  @!P0 BRA `(.L_x_57) ;  /* 0x00000040004c8947 */ /* 0x016ff60003800000 */
.L_x_141:
[----:B------:R-:W-:Y:S01]  /*32b0*/  IADD3 R10, PT, PT, R10, 0x1, RZ ;  /* 0x000000010a0a7810 */ /* 0x000fe20007ffe0ff */
[----:B------:R-:W-:Y:S06]  /*32c0*/  BRA.U !UP3, `(.L_x_58) ;  /* 0x000000010b987547 */ /* 0x000fec000b800000 */
[----:B------:R-:W-:Y:S01]  /*32d0*/  UPLOP3.LUT UP4, UPT, UPT, UPT, UPT, 0x40, 0x4 ;  /* 0x000000000004789c */ /* 0x000fe20003f8e870 */
[----:B------:R-:W-:Y:S01]  /*32e0*/  UMOV UR16, UR10 ;  /* 0x0000000a00107c82 */ /* 0x000fe20008000000 */
[----:B------:R-:W-:Y:S01]  /*32f0*/  UMOV UR15, UR5 ;  /* 0x00000005000f7c82 */ /* 0x000fe20008000000 */
[----:B------:R-:W-:-:S08]  /*3300*/  UMOV UR14, UR17 ;  /* 0x00000011000e7c82 */ /* 0x000fd00008000000 */
.L_x_61:
[----:B------:R-:W-:Y:S02]  /*3310*/  UIADD3 UR16, UPT, UPT, UR16, 0x1, URZ ;  /* 0x0000000110107890 */ /* 0x000fe4000fffe0ff */
[----:B--2---:R-:W-:Y:S02]  /*3320*/  ULEA UR7, UR14, UR6, 0x3 ;  /* 0x000000060e077291 */ /* 0x004fe4000f8e18ff */
[----:B------:R-:W-:Y:S01]  /*3330*/  UISETP.NE.AND UP0, UPT, UR16, URZ, UPT ;  /* 0x000000ff1000728c */ /* 0x000fe2000bf05270 */
[----:B----4-:R-:W-:Y:S10]  /*3340*/  @P2 BRA `(.L_x_59) ;  /* 0x00000000000c2947 */ /* 0x010ff40003800000 */
[----:B-1----:R-:W-:Y:S04]  /*3350*/  SHF.L.U32 R2, R8, 0x1f, RZ ;  /* 0x0000001f08027819 */ /* 0x002fe800000006ff */
[----:B------:R-:W1:Y:S02]  /*3360*/  SYNCS.PHASECHK.TRANS64.TRYWAIT P0, [UR7], R2 ;  /* 0x00000002ff0075a7 */ /* 0x000e640008001107 */
[----:B-1----:R-:W-:Y:S05]  /*3370*/  @!P0 BRA `(.L_x_60) ;  /* 0x0000004000308947 */ /* 0x002fea0003800000 */
.L_x_59:
[----:B------:R-:W-:Y:S01]  /*3380*/  UISETP.NE.AND UP1, UPT, UR15, 0x1, UPT ;  /* 0x000000010f00788c */ /* 0x000fe2000bf25270 */
[----:B------:R-:W-:Y:S01]  /*3390*/  PLOP3.LUT P2, PT, PT, PT, PT, 0x80, 0x8 ;  /* 0x000000000008781c */ /* 0x000fe20003f4f070 */
[----:B------:R-:W-:Y:S02]  /*33a0*/  UIADD3 UR17, UPT, UPT, UR14, 0x1, URZ ;  /* 0x000000010e117890 */ /* 0x000fe4000fffe0ff */
[----:B------:R-:W-:Y:S02]  /*33b0*/  ULEA UR24, UR14, UR12, 0x8 ;  /* 0x0000000c0e187291 */ /* 0x000fe4000f8e40ff */
[----:B------:R-:W-:Y:S01]  /*33c0*/  UISETP.NE.AND UP2, UPT, UR17, 0x7, UPT ;  /* 0x000000071100788c */ /* 0x000fe2000bf45270 */
[----:B------:R-:W-:Y:S01]  /*33d0*/  PLOP3.LUT P0, PT, PT, PT, UP1, 0x80, 0x8 ;  /* 0x000000000008781c */ /* 0x000fe20003f0f018 */
[----:B------:R-:W-:Y:S02]  /*33e0*/  ULEA UR26, UR14, UR11, 0x8 ;  /* 0x0000000b0e1a7291 */ /* 0x000fe4000f8e40ff */
[----:B------:R-:W-:Y:S02]  /*33f0*/  USEL UR13, URZ, 0x1, UP2 ;  /* 0x00000001ff0d7887 */ /* 0x000fe40009000000 */
[----:B------:R-:W-:Y:S02]  /*3400*/  USEL UR17, UR17, URZ, UP2 ;  /* 0x000000ff11117287 */ /* 0x000fe40009000000 */
[----:B------:R-:W-:Y:S02]  /*3410*/  UIADD3 UR30, UPT, UPT, UR24, 0x2, URZ ;  /* 0x00000002181e7890 */ /* 0x000fe4000fffe0ff */
[----:B------:R-:W-:Y:S01]  /*3420*/  @UP1 ULEA UR4, UR17, UR6, 0x3 ;  /* 0x0000000611041291 */ /* 0x000fe2000f8e18ff */
[----:B------:R-:W-:Y:S01]  /*3430*/  LOP3.LUT R8, R8, UR13, RZ, 0x3c, !PT ;  /* 0x0000000d08087c12 */ /* 0x000fe2000f8e3cff */
[----:B------:R-:W-:Y:S02]  /*3440*/  UIADD3 UR28, UPT, UPT, UR26, 0x2, URZ ;  /* 0x000000021a1c7890 */ /* 0x000fe4000fffe0ff */
[----:B------:R-:W-:Y:S01]  /*3450*/  UIADD3 UR7, UPT, UPT, UR7, 0x38, URZ ;  /* 0x0000003807077890 */ /* 0x000fe2000fffe0ff */
[----:B-1----:R-:W-:Y:S01]  /*3460*/  @P0 SHF.L.U32 R0, R8, 0x1f, RZ ;  /* 0x0000001f08000819 */ /* 0x002fe200000006ff */
[----:B------:R-:W-:Y:S01]  /*3470*/  UMOV UR25, 0x80004020 ;  /* 0x8000402000197882 */ /* 0x000fe20000000000 */
[----:B------:R-:W-:Y:S01]  /*3480*/  UMOV UR27, 0x80004020 ;  /* 0x80004020001b7882 */ /* 0x000fe20000000000 */
[----:B------:R-:W-:Y:S01]  /*3490*/  UMOV UR31, 0x80004020 ;  /* 0x80004020001f7882 */ /* 0x000fe20000000000 */
[----:B------:R2:W4:Y:S01]  /*34a0*/  @P0 SYNCS.PHASECHK.TRANS64.TRYWAIT P2, [UR4], R0 ;  /* 0x00000000ff0005a7 */ /* 0x0005220008041104 */
[----:B------:R-:W-:Y:S01]  /*34b0*/  UIADD3 UR15, UPT, UPT, UR15, -0x1, URZ ;  /* 0xffffffff0f0f7890 */ /* 0x000fe2000fffe0ff */
[----:B------:R2:W-:Y:S01]  /*34c0*/  UTCHMMA gdesc[UR26], gdesc[UR24], tmem[UR9], tmem[UR22], idesc[UR23], UP4 ;  /* 0x00ff16181a0075ea */ /* 0x0005e2000a000009 */
[----:B------:R-:W-:Y:S01]  /*34d0*/  UPLOP3.LUT UP4, UPT, UPT, UPT, UPT, 0x80, 0x8 ;  /* 0x000000000008789c */ /* 0x000fe20003f8f070 */
[----:B------:R-:W-:Y:S01]  /*34e0*/  UMOV UR29, 0x80004020 ;  /* 0x80004020001d7882 */ /* 0x000fe20000000000 */
[----:B------:R-:W-:Y:S01]  /*34f0*/  UMOV UR14, UR17 ;  /* 0x00000011000e7c82 */ /* 0x000fe20008000000 */
[----:B------:R2:W-:Y:S01]  /*3500*/  UTCHMMA gdesc[UR28], gdesc[UR30], tmem[UR9], tmem[UR20], idesc[UR21], UPT ;  /* 0x00ff141e1c0075ea */ /* 0x0005e2000b800009 */
[----:B------:R2:W-:Y:S01]  /*3510*/  UTCBAR [UR7], URZ ;  /* 0x000000ff070073e9 */ /* 0x0005e200080000ff */
[----:B------:R-:W-:Y:S06]  /*3520*/  BRA.U UP0, `(.L_x_61) ;  /* 0xfffffffd00787547 */ /* 0x000fec000b83ffff */
.L_x_58:
[----:B------:R-:W-:Y:S01]  /*3530*/  UIADD3 UR18, UPT, UPT, UR18, 0x1, URZ ;  /* 0x0000000112127890 */ /* 0x000fe2000fffe0ff */
[C---:B------:R-:W-:Y:S01]  /*3540*/  ISETP.NE.AND P0, PT, R10.reuse, 0x2, PT ;  /* 0x000000020a00780c */ /* 0x040fe20003f05270 */
[----:B------:R-:W-:Y:S02]  /*3550*/  UIADD3 UR8, UPT, UPT, UR8, 0xd0, URZ ;  /* 0x000000d008087890 */ /* 0x000fe4000fffe0ff */
[----:B------:R-:W-:Y:S01]  /*3560*/  UISETP.NE.AND UP0, UPT, UR18, 0x4, UPT ;  /* 0x000000041200788c */ /* 0x000fe2000bf05270 */
[----:B-12---:R-:W-:Y:S02]  /*3570*/  SEL R0, RZ, 0x1, P0 ;  /* 0x00000001ff007807 */ /* 0x006fe40000000000 */
[----:B------:R-:W-:Y:S01]  /*3580*/  SEL R10, R10, RZ, P0 ;  /* 0x000000ff0a0a7207 */ /* 0x000fe20000000000 */
[----:B------:R-:W-:Y:S01]  /*3590*/  USEL UR4, URZ, 0x1, UP0 ;  /* 0x00000001ff047887 */ /* 0x000fe20008000000 */
[----:B------:R-:W-:Y:S01]  /*35a0*/  LOP3.LUT R9, R9, R0, RZ, 0x3c, !PT ;  /* 0x0000000009097212 */ /* 0x000fe200078e3cff */
[----:B------:R-:W-:Y:S01]  /*35b0*/  USEL UR18, UR18, URZ, UP0 ;  /* 0x000000ff12127287 */ /* 0x000fe20008000000 */
[----:B------:R1:W-:Y:S03]  /*35c0*/  UTCBAR [UR8], URZ ;  /* 0x000000ff080073e9 */ /* 0x0003e600080000ff */
[----:B------:R-:W-:Y:S01]  /*35d0*/  LOP3.LUT R11, R11, UR4, RZ, 0x3c, !PT ;  /* 0x000000040b0b7c12 */ /* 0x000fe2000f8e3cff */
[----:B------:R-:W-:Y:S07]  /*35e0*/  @P1 BRA `(.L_x_62) ;  /* 0xfffffff800b01947 */ /* 0x000fee000383ffff */
[----:B------:R-:W2:Y:S01]  /*35f0*/  S2UR UR4, SR_CgaCtaId ;  /* 0x00000000000479c3 */ /* 0x000ea20000008800 */
[----:B------:R-:W-:Y:S01]  /*3600*/  ELECT P0, URZ, PT ;  /* 0x0000000000ff782f */ /* 0x000fe20003800000 */
[----:B------:R-:W-:Y:S01]  /*3610*/  IMAD.MOV.U32 R0, RZ, RZ, 0x1 ;  /* 0x00000001ff007424 */ /* 0x000fe200078e00ff */
[----:B------:R-:W-:Y:S01]  /*3620*/  UIADD3 UR6, UPT, UPT, UR6, 0xf0, URZ ;  /* 0x000000f006067890 */ /* 0x000fe2000fffe0ff */
[----:B------:R-:W-:Y:S01]  /*3630*/  SHF.L.U32 R2, R11, 0x1f, RZ ;  /* 0x0000001f0b027819 */ /* 0x000fe200000006ff */
[----:B------:R-:W-:-:S03]  /*3640*/  UMOV UR5, 0x40 ;  /* 0x0000004000057882 */ /* 0x000fc60000000000 */
[----:B------:R-:W-:Y:S01]  /*3650*/  UVIRTCOUNT.DEALLOC.SMPOOL 0x80 ;  /* 0x000000800000784c */ /* 0x000fe20000000000 */
[----:B--2---:R-:W-:Y:S02]  /*3660*/  ULEA UR4, UR4, UR5, 0x18 ;  /* 0x0000000504047291 */ /* 0x004fe4000f8ec0ff */
[----:B------:R-:W-:-:S07]  /*3670*/  ULEA UR5, UR18, UR6, 0x3 ;  /* 0x0000000612057291 */ /* 0x000fce000f8e18ff */
[----:B------:R2:W-:Y:S02]  /*3680*/  @P0 STS.U8 [UR4+0x1c], R0 ;  /* 0x00001c00ff000988 */ /* 0x0005e40008000004 */
[----:B------:R-:W3:Y:S02]  /*3690*/  SYNCS.PHASECHK.TRANS64.TRYWAIT P0, [UR5], R2 ;  /* 0x00000002ff0075a7 */ /* 0x000ee40008001105 */
[----:B--23--:R-:W-:Y:S05]  /*36a0*/  @!P0 BRA `(.L_x_63) ;  /* 0x0000003c007c8947 */ /* 0x00cfea0003800000 */
.L_x_144:
[----:B------:R-:W-:-:S04]  /*36b0*/  UIADD3 UR7, UPT, UPT, UR18, 0x1, URZ ;  /* 0x0000000112077890 */ /* 0x000fc8000fffe0ff */
[----:B------:R-:W-:-:S04]  /*36c0*/  UISETP.NE.AND UP0, UPT, UR7, 0x4, UPT ;  /* 0x000000040700788c */ /* 0x000fc8000bf05270 */
[----:B-1----:R-:W-:Y:S02]  /*36d0*/  USEL UR8, URZ, 0x1, UP0 ;  /* 0x00000001ff087887 */ /* 0x002fe40008000000 */
[----:B------:R-:W-:-:S04]  /*36e0*/  USEL UR7, UR7, URZ, UP0 ;  /* 0x000000ff07077287 */ /* 0x000fc80008000000 */
[----:B------:R-:W-:Y:S01]  /*36f0*/  ULEA UR5, UR7, UR6, 0x3 ;  /* 0x0000000607057291 */ /* 0x000fe2000f8e18ff */
[----:B--2---:R-:W-:-:S04]  /*3700*/  LOP3.LUT R2, R11, UR8, RZ, 0x3c, !PT ;  /* 0x000000080b027c12 */ /* 0x004fc8000f8e3cff */
[----:B------:R-:W-:-:S04]  /*3710*/  SHF.L.U32 R3, R2, 0x1f, RZ ;  /* 0x0000001f02037819 */ /* 0x000fc800000006ff */
[----:B------:R-:W1:Y:S02]  /*3720*/  SYNCS.PHASECHK.TRANS64.TRYWAIT P0, [UR5], R3 ;  /* 0x00000003ff0075a7 */ /* 0x000e640008001105 */
[----:B-1----:R-:W-:Y:S05]  /*3730*/  @!P0 BRA `(.L_x_64) ;  /* 0x0000003c00708947 */ /* 0x002fea0003800000 */
.L_x_146:
        /* <DEDUP_REMOVED lines=9> */
.L_x_148:
[----:B------:R-:W-:-:S04]  /*37d0*/  UIADD3 UR7, UPT, UPT, UR7, 0x1, URZ ;  /* 0x0000000107077890 */ /* 0x000fc8000fffe0ff */
[----:B------:R-:W-:-:S04]  /*37e0*/  UISETP.NE.AND UP0, UPT, UR7, 0x4, UPT ;  /* 0x000000040700788c */ /* 0x000fc8000bf05270 */
[----:B------:R-:W-:Y:S02]  /*37f0*/  USEL UR5, URZ, 0x1, UP0 ;  /* 0x00000001ff057887 */ /* 0x000fe40008000000 */
[----:B------:R-:W-:-:S04]  /*3800*/  USEL UR7, UR7, URZ, UP0 ;  /* 0x000000ff07077287 */ /* 0x000fc80008000000 */
[----:B------:R-:W-:Y:S01]  /*3810*/  ULEA UR7, UR7, UR6, 0x3 ;  /* 0x0000000607077291 */ /* 0x000fe2000f8e18ff */
[----:B------:R-:W-:-:S04]  /*3820*/  LOP3.LUT R2, R2, UR5, RZ, 0x3c, !PT ;  /* 0x0000000502027c12 */ /* 0x000fc8000f8e3cff */
[----:B------:R-:W-:-:S04]  /*3830*/  SHF.L.U32 R2, R2, 0x1f, RZ ;  /* 0x0000001f02027819 */ /* 0x000fc800000006ff */
[----:B------:R-:W2:Y:S02]  /*3840*/  SYNCS.PHASECHK.TRANS64.TRYWAIT P0, [UR7], R2 ;  /* 0x00000002ff0075a7 */ /* 0x000ea40008001107 */
[----:B--2---:R-:W-:Y:S05]  /*3850*/  @!P0 BRA `(.L_x_66) ;  /* 0x0000003c00588947 */ /* 0x004fea0003800000 */
.L_x_150:
[----:B------:R-:W-:Y:S01]  /*3860*/  NOP ;  /* 0x0000000000007918 */ /* 0x000fe20000000000 */
[----:B-1----:R-:W1:Y:S01]  /*3870*/  LDS R0, [UR4+0x14] ;  /* 0x00001404ff007984 */ /* 0x002e620008000800 */
[----:B------:R-:W-:Y:S01]  /*3880*/  ULOP3.LUT UR6, UR19, 0xffff, URZ, 0xc0, !UPT ;  /* 0x0000ffff13067892 */ /* 0x000fe2000f8ec0ff */
[----:B------:R-:W-:Y:S01]  /*3890*/  UMOV UR8, 0xffff ;  /* 0x0000ffff00087882 */ /* 0x000fe20000000000 */
[----:B------:R-:W-:Y:S02]  /*38a0*/  UMOV UR5, 0x1 ;  /* 0x0000000100057882 */ /* 0x000fe40000000000 */
[----:B------:R-:W-:-:S04]  /*38b0*/  USHF.R.U32.HI UR6, URZ, 0x5, UR6 ;  /* 0x00000005ff067899 */ /* 0x000fc80008011606 */
[----:B------:R-:W-:Y:S02]  /*38c0*/  USHF.L.U32 UR8, UR8, UR6, URZ ;  /* 0x0000000608087299 */ /* 0x000fe400080006ff */
[----:B------:R-:W-:-:S04]  /*38d0*/  USHF.L.U32 UR5, UR5, UR6, URZ ;  /* 0x0000000605057299 */ /* 0x000fc800080006ff */
[----:B-1----:R-:W-:-:S04]  /*38e0*/  LOP3.LUT R0, R0, UR8, RZ, 0xc0, !PT ;  /* 0x0000000800007c12 */ /* 0x002fc8000f8ec0ff */
[----:B------:R-:W-:-:S13]  /*38f0*/  ISETP.NE.AND P0, PT, R0, UR8, PT ;  /* 0x0000000800007c0c */ /* 0x000fda000bf05270 */
[----:B------:R-:W-:Y:S05]  /*3900*/  @P0 BRA `(.L_x_67) ;  /* 0x0000000000580947 */ /* 0x000fea0003800000 */
[----:B------:R-:W1:Y:S02]  /*3910*/  LDS R0, [UR4+0x18] ;  /* 0x00001804ff007984 */ /* 0x000e640008000800 */
[----:B-1----:R-:W-:-:S04]  /*3920*/  LOP3.LUT R0, R0, UR5, RZ, 0xc0, !PT ;  /* 0x0000000500007c12 */ /* 0x002fc8000f8ec0ff */
[----:B------:R-:W-:-:S13]  /*3930*/  ISETP.NE.AND P0, PT, R0, UR5, PT ;  /* 0x0000000500007c0c */ /* 0x000fda000bf05270 */
[----:B------:R-:W-:Y:S05]  /*3940*/  @P0 BRA `(.L_x_68) ;  /* 0x00000000003c0947 */ /* 0x000fea0003800000 */
[----:B------:R-:W1:Y:S01]  /*3950*/  S2R R2, SR_LANEID ;  /* 0x0000000000027919 */ /* 0x000e620000000000 */
[----:B------:R-:W-:Y:S01]  /*3960*/  ULOP3.LUT UR8, URZ, UR8, URZ, 0x33, !UPT ;  /* 0x00000008ff087292 */ /* 0x000fe2000f8e33ff */
[----:B------:R-:W-:Y:S02]  /*3970*/  VOTEU.ANY UR7, UPT, PT ;  /* 0x0000000000077886 */ /* 0x000fe400038e0100 */
[----:B------:R-:W-:-:S03]  /*3980*/  UFLO.U32 UR7, UR7 ;  /* 0x00000007000772bd */ /* 0x000fc600080e0000 */
[----:B------:R-:W-:-:S04]  /*3990*/  IMAD.U32 R0, RZ, RZ, UR8 ;  /* 0x00000008ff007e24 */ /* 0x000fc8000f8e00ff */
[----:B------:R2:W3:Y:S02]  /*39a0*/  REDUX UR6, R0 ;  /* 0x00000000000673c4 */ /* 0x0004e40000000000 */
[----:B------:R1:W-:Y:S02]  /*39b0*/  UTCATOMSWS.AND URZ, UR8 ;  /* 0x0000000800ff79e3 */ /* 0x0003e40008000000 */
[----:B-1----:R-:W-:Y:S02]  /*39c0*/  ISETP.EQ.U32.AND P0, PT, R2, UR7, PT ;  /* 0x0000000702007c0c */ /* 0x002fe4000bf02070 */
[----:B--2---:R-:W-:Y:S02]  /*39d0*/  LOP3.LUT R0, RZ, UR5, RZ, 0x33, !PT ;  /* 0x00000005ff007c12 */ /* 0x004fe4000f8e33ff */
[----:B---3--:R-:W-:Y:S02]  /*39e0*/  MOV R2, UR6 ;  /* 0x0000000600027c02 */ /* 0x008fe40008000f00 */
[----:B------:R-:W1:Y:S07]  /*39f0*/  REDUX UR5, R0 ;  /* 0x00000000000573c4 */ /* 0x000e6e0000000000 */
[----:B------:R2:W-:Y:S01]  /*3a00*/  @P0 ATOMS.AND RZ, [UR4+0x14], R2 ;  /* 0x00001402ffff098c */ /* 0x0005e2000a800004 */
[----:B-1----:R-:W-:-:S05]  /*3a10*/  IMAD.U32 R0, RZ, RZ, UR5 ;  /* 0x00000005ff007e24 */ /* 0x002fca000f8e00ff */
[----:B------:R2:W-:Y:S01]  /*3a20*/  @P0 ATOMS.AND RZ, [UR4+0x18], R0 ;  /* 0x00001800ffff098c */ /* 0x0005e2000a800004 */
[----:B------:R-:W-:Y:S05]  /*3a30*/  BRA `(.L_x_69) ;  /* 0x0000000000147947 */ /* 0x000fea0003800000 */
.L_x_68:
[----:B------:R-:W-:Y:S02]  /*3a40*/  MOV R2, 0x3a60 ;  /* 0x00003a6000027802 */ /* 0x000fe40000000f00 */
[----:B----45:R-:W-:Y:S05]  /*3a50*/  CALL.REL.NOINC `($__internal_0_$__cuda_sm10x_tcgen05_guardrail_trap_col_being_dealloced_not_returned_by_alloc) ;  /* 0x0000003c00cc7944 */ /* 0x030fea0003c00000 */
[----:B------:R-:W-:Y:S05]  /*3a60*/  BRA `(.L_x_69) ;  /* 0x0000000000087947 */ /* 0x000fea0003800000 */
.L_x_67:
[----:B------:R-:W-:Y:S02]  /*3a70*/  MOV R2, 0x3a90 ;  /* 0x00003a9000027802 */ /* 0x000fe40000000f00 */
[----:B----45:R-:W-:Y:S05]  /*3a80*/  CALL.REL.NOINC `($__internal_2_$__cuda_sm10x_tcgen05_guardrail_trap_unallocated_columns_being_dealloced) ;  /* 0x0000003c00d87944 */ /* 0x030fea0003c00000 */
.L_x_69:
[----:B------:R-:W-:Y:S01]  /*3a90*/  NOP ;  /* 0x0000000000007918 */ /* 0x000fe20000000000 */
[----:B------:R-:W-:Y:S05]  /*3aa0*/  EXIT ;  /* 0x000000000000794d */ /* 0x000fea0003800000 */
.L_x_51:
[----:B------:R-:W-:-:S09]  /*3ab0*/  UISETP.NE.OR UP2, UPT, UR8, 0x3, !UP2 ;  /* 0x000000030800788c */ /* 0x000fd2000d745670 */
[----:B------:R-:W-:Y:S05]  /*3ac0*/  BRA.U UP2, `(.L_x_70) ;  /* 0x0000000d02ac7547 */ /* 0x000fea000b800000 */
[----:B------:R-:W1:Y:S01]  /*3ad0*/  LDC R0, c[0x0][0xb30] ;  /* 0x0002cc00ff007b82 */ /* 0x000e620000000800 */
[----:B------:R-:W2:Y:S01]  /*3ae0*/  LDCU.64 UR8, c[0x0][0x888] ;  /* 0x00011100ff0877ac */ /* 0x000ea20008000a00 */
[----:B------:R-:W-:Y:S01]  /*3af0*/  IMAD.MOV.U32 R32, RZ, RZ, 0x1 ;  /* 0x00000001ff207424 */ /* 0x000fe200078e00ff */
[----:B------:R-:W-:Y:S01]  /*3b00*/  CS2R R28, SRZ ;  /* 0x00000000001c7805 */ /* 0x000fe2000001ff00 */
[----:B------:R-:W-:Y:S01]  /*3b10*/  IMAD.MOV.U32 R25, RZ, RZ, 0x1000 ;  /* 0x00001000ff197424 */ /* 0x000fe200078e00ff */
[----:B------:R-:W4:Y:S03]  /*3b20*/  LDCU.64 UR4, c[0x0][0x890] ;  /* 0x00011200ff0477ac */ /* 0x000f260008000a00 */
[----:B------:R-:W3:Y:S01]  /*3b30*/  LDC R24, c[0x0][0x370] ;  /* 0x0000dc00ff187b82 */ /* 0x000ee20000000800 */
[----:B------:R-:W-:Y:S01]  /*3b40*/  UMOV UR7, 0x400 ;  /* 0x0000040000077882 */ /* 0x000fe20000000000 */
[----:B------:R-:W-:-:S02]  /*3b50*/  UPLOP3.LUT UP1, UPT, UPT, UPT, UPT, 0x40, 0x4 ;  /* 0x000000000004789c */ /* 0x000fc40003f2e870 */
[----:B------:R-:W-:Y:S01]  /*3b60*/  ULEA UR7, UR37, UR7, 0x18 ;  /* 0x0000000725077291 */ /* 0x000fe2000f8ec0ff */
[----:B------:R-:W-:-:S03]  /*3b70*/  UMOV UR13, URZ ;  /* 0x000000ff000d7c82 */ /* 0x000fc60008000000 */
[----:B------:R-:W3:Y:S01]  /*3b80*/  LDC R3, c[0x0][0xb0c] ;  /* 0x0002c300ff037b82 */ /* 0x000ee20000000800 */
[----:B--2---:R-:W-:Y:S02]  /*3b90*/  UISETP.NE.U32.AND UP3, UPT, UR8, URZ, UPT ;  /* 0x000000ff0800728c */ /* 0x004fe4000bf65070 */
[----:B----4-:R-:W-:-:S05]  /*3ba0*/  UISETP.NE.U32.AND UP4, UPT, UR4, URZ, UPT ;  /* 0x000000ff0400728c */ /* 0x010fca000bf85070 */
[----:B------:R-:W2:Y:S01]  /*3bb0*/  LDC R22, c[0x0][0xb20] ;  /* 0x0002c800ff167b82 */ /* 0x000ea20000000800 */
[----:B-1----:R-:W-:Y:S01]  /*3bc0*/  ISETP.NE.AND P1, PT, R0, 0x1, PT ;  /* 0x000000010000780c */ /* 0x002fe20003f25270 */
[----:B------:R-:W-:Y:S02]  /*3bd0*/  UISETP.NE.AND.EX UP3, UPT, UR9, URZ, UPT, UP3 ;  /* 0x000000ff0900728c */ /* 0x000fe4000bf65330 */
[----:B------:R-:W-:-:S04]  /*3be0*/  UISETP.NE.AND.EX UP4, UPT, UR5, URZ, UPT, UP4 ;  /* 0x000000ff0500728c */ /* 0x000fc8000bf85340 */
[----:B------:R-:W1:Y:S08]  /*3bf0*/  LDC.64 R30, c[0x0][0x348] ;  /* 0x0000d200ff1e7b82 */ /* 0x000e700000000a00 */
[----:B------:R-:W4:Y:S08]  /*3c00*/  LDC.64 R14, c[0x0][0xb10] ;  /* 0x0002c400ff0e7b82 */ /* 0x000f300000000a00 */
[----:B------:R-:W1:Y:S08]  /*3c10*/  LDC.64 R6, c[0x0][0xb18] ;  /* 0x0002c600ff067b82 */ /* 0x000e700000000a00 */
[----:B------:R-:W1:Y:S08]  /*3c20*/  LDC.64 R4, c[0x0][0xb28] ;  /* 0x0002ca00ff047b82 */ /* 0x000e700000000a00 */
[----:B--23--:R-:W1:Y:S02]  /*3c30*/  LDC R23, c[0x0][0x374] ;  /* 0x0000dd00ff177b82 */ /* 0x00ce640000000800 */
.L_x_79:
[C---:B------:R-:W-:Y:S02]  /*3c40*/  LEA R0, R29.reuse, UR7, 0x3 ;  /* 0x000000071d007c11 */ /* 0x040fe4000f8e18ff */
[----:B------:R-:W-:Y:S02]  /*3c50*/  SHF.L.U32 R2, R28, 0x1f, RZ ;  /* 0x0000001f1c027819 */ /* 0x000fe400000006ff */
[----:B------:R-:W-:Y:S02]  /*3c60*/  LEA R16, R29, UR7, 0x4 ;  /* 0x000000071d107c11 */ /* 0x000fe4000f8e20ff */
[----:B--2---:R-:W2:Y:S02]  /*3c70*/  SYNCS.PHASECHK.TRANS64.TRYWAIT P0, [R0+URZ+0xb0], R2 ;  /* 0x0000b002000075a7 */ /* 0x004ea400080011ff */
[----:B--2---:R-:W-:Y:S05]  /*3c80*/  @!P0 BRA `(.L_x_71) ;  /* 0x0000003800648947 */ /* 0x004fea0003800000 */
.L_x_151:
[----:B------:R-:W-:Y:S01]  /*3c90*/  ISETP.GE.AND P0, PT, R26, 0x1, PT ;  /* 0x000000011a00780c */ /* 0x000fe20003f06270 */
[----:B------:R-:W3:Y:S01]  /*3ca0*/  LDS.128 R16, [R16+0x140] ;  /* 0x0001400010107984 */ /* 0x000ee20000000c00 */
[----:B--2---:R-:W-:Y:S01]  /*3cb0*/  VIADD R0, R0, 0xc0 ;  /* 0x000000c000007836 */ /* 0x004fe20000000000 */
[----:B------:R-:W-:Y:S01]  /*3cc0*/  @!PT LDS RZ, [RZ] ;  /* 0x00000000fffff984 */ /* 0x000fe20000000800 */
[----:B------:R-:W-:Y:S01]  /*3cd0*/  @!PT LDS RZ, [RZ] ;  /* 0x00000000fffff984 */ /* 0x000fe20000000800 */
[----:B------:R-:W-:Y:S01]  /*3ce0*/  @!PT LDS RZ, [RZ] ;  /* 0x00000000fffff984 */ /* 0x000fe20000000800 */
[----:B------:R-:W-:Y:S01]  /*3cf0*/  @!PT LDS RZ, [RZ] ;  /* 0x00000000fffff984 */ /* 0x000fe20000000800 */
[----:B------:R2:W-:Y:S06]  /*3d00*/  MEMBAR.ALL.CTA ;  /* 0x0000000000007992 */ /* 0x0005ec0000008000 */
[----:B--2---:R-:W2:Y:S01]  /*3d10*/  FENCE.VIEW.ASYNC.S ;  /* 0x00000000000073c6 */ /* 0x004ea20000000000 */
[----:B------:R-:W-:Y:S04]  /*3d20*/  PRMT R0, RZ, 0x654, R0 ;  /* 0x00000654ff007816 */ /* 0x000fe80000000000 */
[----:B--2---:R2:W-:Y:S01]  /*3d30*/  SYNCS.ARRIVE.TRANS64.RED.A1T0 RZ, [R0+URZ], RZ ;  /* 0x000000ff00ff79a7 */ /* 0x0045e200081004ff */
[----:B---3--:R-:W-:Y:S11]  /*3d40*/  LOP3.LUT P3, RZ, R18, 0x1, RZ, 0xc0, !PT ;  /* 0x0000000112ff7812 */ /* 0x008ff6000786c0ff */
[----:B------:R-:W-:Y:S02]  /*3d50*/  @!UPT UIADD3 URZ, UPT, UPT, URZ, URZ, URZ ;  /* 0x000000fffffff290 */ /* 0x000fe4000fffe0ff */
[----:B------:R-:W-:Y:S02]  /*3d60*/  @P3 MOV R11, R16 ;  /* 0x00000010000b3202 */ /* 0x000fe40000000f00 */
[----:B------:R-:W-:Y:S01]  /*3d70*/  @P3 LOP3.LUT R10, R17, 0xffff, RZ, 0xc0, !PT ;  /* 0x0000ffff110a3812 */ /* 0x000fe200078ec0ff */
[----:B--2---:R-:W-:Y:S06]  /*3d80*/  @!P0 BRA `(.L_x_72) ;  /* 0x0000000000a48947 */ /* 0x004fec0003800000 */
[-C--:B-1----:R-:W-:Y:S01]  /*3d90*/  IMAD.HI.U32 R0, R23, R7.reuse, RZ ;  /* 0x0000000717007227 */ /* 0x082fe200078e00ff */
[----:B------:R-:W-:Y:S02]  /*3da0*/  ISETP.NE.AND P0, PT, R6, 0x1, PT ;  /* 0x000000010600780c */ /* 0x000fe40003f05270 */
[----:B------:R-:W-:Y:S01]  /*3db0*/  ISETP.NE.AND P2, PT, R26, 0x1, PT ;  /* 0x000000011a00780c */ /* 0x000fe20003f45270 */
[----:B----4-:R-:W-:Y:S01]  /*3dc0*/  IMAD.HI.U32 R9, R24, R14, RZ ;  /* 0x0000000e18097227 */ /* 0x010fe200078e00ff */
[----:B------:R-:W-:Y:S02]  /*3dd0*/  SHF.R.U32.HI R0, RZ, R22, R0 ;  /* 0x00000016ff007219 */ /* 0x000fe40000011600 */
[----:B------:R-:W-:Y:S01]  /*3de0*/  ISETP.NE.AND P4, PT, R3, 0x1, PT ;  /* 0x000000010300780c */ /* 0x000fe20003f85270 */
[----:B------:R-:W-:Y:S01]  /*3df0*/  IMAD.HI.U32 R13, R10, R7, RZ ;  /* 0x000000070a0d7227 */ /* 0x000fe200078e00ff */
[----:B------:R-:W-:Y:S02]  /*3e00*/  SHF.R.U32.HI R9, RZ, R15, R9 ;  /* 0x0000000fff097219 */ /* 0x000fe40000011609 */
[----:B------:R-:W-:Y:S01]  /*3e10*/  SEL R0, R23, R0, !P0 ;  /* 0x0000000017007207 */ /* 0x000fe20004000000 */
[----:B------:R-:W-:Y:S01]  /*3e20*/  IMAD.HI.U32 R12, R11, R14, RZ ;  /* 0x0000000e0b0c7227 */ /* 0x000fe200078e00ff */
[----:B------:R-:W-:Y:S03]  /*3e30*/  SEL R9, R24, R9, !P4 ;  /* 0x0000000918097207 */ /* 0x000fe60006000000 */
[-C--:B------:R-:W-:Y:S01]  /*3e40*/  IMAD.HI.U32 R8, R0, R4.reuse, RZ ;  /* 0x0000000400087227 */ /* 0x080fe200078e00ff */
[----:B------:R-:W-:Y:S03]  /*3e50*/  SHF.R.U32.HI R12, RZ, R15, R12 ;  /* 0x0000000fff0c7219 */ /* 0x000fe6000001160c */
[----:B------:R-:W-:Y:S01]  /*3e60*/  IMAD.HI.U32 R2, R9, R4, RZ ;  /* 0x0000000409027227 */ /* 0x000fe200078e00ff */
[-C--:B------:R-:W-:Y:S02]  /*3e70*/  @P2 SHF.R.U32.HI R0, RZ, R5.reuse, R8 ;  /* 0x00000005ff002219 */ /* 0x080fe40000011608 */
[----:B------:R-:W-:Y:S02]  /*3e80*/  SHF.R.U32.HI R8, RZ, R22, R13 ;  /* 0x00000016ff087219 */ /* 0x000fe4000001160d */
[----:B------:R-:W-:Y:S01]  /*3e90*/  @P2 SHF.R.U32.HI R9, RZ, R5, R2 ;  /* 0x00000005ff092219 */ /* 0x000fe20000011602 */
[----:B------:R-:W-:Y:S01]  /*3ea0*/  IMAD R0, R26, R0, RZ ;  /* 0x000000001a007224 */ /* 0x000fe200078e02ff */
[----:B------:R-:W-:Y:S02]  /*3eb0*/  SEL R8, R10, R8, !P0 ;  /* 0x000000080a087207 */ /* 0x000fe40004000000 */
[----:B------:R-:W-:Y:S01]  /*3ec0*/  SEL R2, R11, R12, !P4 ;  /* 0x0000000c0b027207 */ /* 0x000fe20006000000 */
[----:B------:R-:W-:Y:S01]  /*3ed0*/  IMAD R12, R26, R9, RZ ;  /* 0x000000091a0c7224 */ /* 0x000fe200078e02ff */
[C---:B------:R-:W-:Y:S01]  /*3ee0*/  ISETP.GE.AND P0, PT, R8.reuse, R0, PT ;  /* 0x000000000800720c */ /* 0x040fe20003f06270 */
[----:B------:R-:W-:Y:S03]  /*3ef0*/  IMAD.HI.U32 R0, R8, R4, RZ ;  /* 0x0000000408007227 */ /* 0x000fe600078e00ff */
[----:B------:R-:W-:Y:S02]  /*3f00*/  ISETP.GE.OR P0, PT, R2, R12, P0 ;  /* 0x0000000c0200720c */ /* 0x000fe40000706670 */
[-C--:B------:R-:W-:Y:S04]  /*3f10*/  SHF.R.U32.HI R0, RZ, R5.reuse, R0 ;  /* 0x00000005ff007219 */ /* 0x080fe80000011600 */
[----:B------:R-:W-:Y:S05]  /*3f20*/  SEL R13, R8, R0, !P2 ;  /* 0x00000000080d7207 */ /* 0x000fea0005000000 */
[----:B------:R-:W-:Y:S02]  /*3f30*/  IMAD.MOV R12, RZ, RZ, -R13 ;  /* 0x000000ffff0c7224 */ /* 0x000fe400078e0a0d */
[----:B------:R-:W-:Y:S04]  /*3f40*/  @!P0 IMAD.HI.U32 R0, R2, R4, RZ ;  /* 0x0000000402008227 */ /* 0x000fe800078e00ff */
[----:B------:R-:W-:Y:S01]  /*3f50*/  IMAD R12, R26, R12, R8 ;  /* 0x0000000c1a0c7224 */ /* 0x000fe200078e0208 */
[----:B------:R-:W-:Y:S04]  /*3f60*/  @!P0 SHF.R.U32.HI R0, RZ, R5, R0 ;  /* 0x00000005ff008219 */ /* 0x000fe80000011600 */
[----:B------:R-:W-:Y:S04]  /*3f70*/  @!P0 SEL R0, R2, R0, !P2 ;  /* 0x0000000002008207 */ /* 0x000fe80005000000 */
[----:B------:R-:W-:Y:S01]  /*3f80*/  @!P0 IADD3 R13, PT, PT, R13, -R0, RZ ;  /* 0x800000000d0d8210 */ /* 0x000fe20007ffe0ff */
[----:B------:R-:W-:Y:S01]  /*3f90*/  @!P0 IMAD R0, R9, R12, R0 ;  /* 0x0000000c09008224 */ /* 0x000fe200078e0200 */
[----:B------:R-:W-:Y:S01]  /*3fa0*/  IADD3 R9, PT, PT, -R8, RZ, RZ ;  /* 0x000000ff08097210 */ /* 0x000fe20007ffe1ff */
[--C-:B------:R-:W-:Y:S02]  /*3fb0*/  IMAD.MOV R12, RZ, RZ, -R2.reuse ;  /* 0x000000ffff0c7224 */ /* 0x100fe400078e0a02 */
[----:B------:R-:W-:Y:S02]  /*3fc0*/  @!P0 IMAD R8, R13, R26, R2 ;  /* 0x0000001a0d088224 */ /* 0x000fe400078e0202 */
[----:B------:R-:W-:Y:S02]  /*3fd0*/  @!P0 IMAD.MOV.U32 R2, RZ, RZ, R0 ;  /* 0x000000ffff028224 */ /* 0x000fe400078e0000 */
[----:B------:R-:W-:Y:S02]  /*3fe0*/  IMAD R11, R3, R12, R11 ;  /* 0x0000000c030b7224 */ /* 0x000fe400078e020b */
[----:B------:R-:W-:Y:S02]  /*3ff0*/  IMAD R10, R6, R9, R10 ;  /* 0x00000009060a7224 */ /* 0x000fe400078e020a */
[----:B------:R-:W-:Y:S02]  /*4000*/  IMAD R11, R2, R3, R11 ;  /* 0x00000003020b7224 */ /* 0x000fe400078e020b */
[----:B------:R-:W-:Y:S02]  /*4010*/  IMAD R10, R8, R6, R10 ;  /* 0x00000006080a7224 */ /* 0x000fe400078e020a */
.L_x_72:
[----:B------:R-:W-:Y:S05]  /*4020*/  BRA.U UP1, `(.L_x_73) ;  /* 0x0000000101107547 */ /* 0x000fea000b800000 */
[----:B------:R-:W-:Y:S04]  /*4030*/  MOV R2, UR6 ;  /* 0x0000000600027c02 */ /* 0x000fe80008000f00 */
[----:B------:R-:W-:Y:S04]  /*4040*/  SHF.L.U32 R2, R2, 0x1f, RZ ;  /* 0x0000001f02027819 */ /* 0x000fe800000006ff */
[----:B------:R-:W2:Y:S02]  /*4050*/  SYNCS.PHASECHK.TRANS64.TRYWAIT P0, [UR7+0xa8], R2 ;  /* 0x0000a802ff0075a7 */ /* 0x000ea40008001107 */
[----:B--2---:R-:W-:Y:S05]  /*4060*/  @!P0 BRA `(.L_x_74) ;  /* 0x0000003400808947 */ /* 0x004fea0003800000 */
.L_x_73:
[----:B------:R-:W-:Y:S02]  /*4070*/  R2UR UR11, R21 ;  /* 0x00000000150b72ca */ /* 0x000fe400000e0000 */
[----:B------:R-:W-:Y:S02]  /*4080*/  R2UR UR10, R20 ;  /* 0x00000000140a72ca */ /* 0x000fe400000e0000 */
[----:B------:R-:W-:Y:S04]  /*4090*/  ISETP.NE.U32.AND P2, PT, RZ, UR4, PT ;  /* 0x00000004ff007c0c */ /* 0x000fe8000bf45070 */
[----:B------:R-:W-:Y:S05]  /*40a0*/  ISETP.NE.AND.EX P2, PT, RZ, UR5, PT, P2 ;  /* 0x00000005ff007c0c */ /* 0x000fea000bf45320 */
[----:B------:R-:W-:Y:S02]  /*40b0*/  USHF.L.U32 UR11, UR11, 0x6, URZ ;  /* 0x000000060b0b7899 */ /* 0x000fe400080006ff */
[----:B------:R-:W-:Y:S01]  /*40c0*/  USHF.L.U32 UR10, UR10, 0x6, URZ ;  /* 0x000000060a0a7899 */ /* 0x000fe200080006ff */
[----:B------:R-:W-:Y:S11]  /*40d0*/  BRA.U !UP4, `(.L_x_75) ;  /* 0x000000010c347547 */ /* 0x000ff6000b800000 */
[----:B------:R-:W-:Y:S01]  /*40e0*/  UPLOP3.LUT UP0, UPT, UPT, UPT, UP3, 0x80, 0x8 ;  /* 0x000000000008789c */ /* 0x000fe20003f0f030 */
[----:B--2---:R-:W-:Y:S02]  /*40f0*/  HFMA2 R0, -RZ, RZ, 0, 5.9604644775390625e-08 ;  /* 0x00000001ff007431 */ /* 0x004fe400000001ff */
[----:B------:R-:W-:Y:S03]  /*4100*/  IMAD.MOV.U32 R60, RZ, RZ, 0x1 ;  /* 0x00000001ff3c7424 */ /* 0x000fe600078e00ff */
[----:B------:R-:W-:Y:S05]  /*4110*/  PLOP3.LUT P0, PT, PT, PT, UP0, 0x80, 0x8 ;  /* 0x000000000008781c */ /* 0x000fea0003f0f008 */
[----:B------:R-:W2:Y:S01]  /*4120*/  @UP0 LDCU.64 UR14, c[0x0][0x888] ;  /* 0x00011100ff0e07ac */ /* 0x000ea20008000a00 */
[----:B------:R-:W-:Y:S07]  /*4130*/  @UP0 UIMAD UR8, UR36, UR4, URZ ;  /* 0x00000004240802a4 */ /* 0x000fee000f8e02ff */
[----:B------:R-:W-:Y:S01]  /*4140*/  @!P0 PRMT R60, R0, 0x7610, R60 ;  /* 0x00007610003c8816 */ /* 0x000fe2000000003c */
[----:B--2---:R-:W-:Y:S03]  /*4150*/  @UP0 UIMAD.WIDE UR14, UR8, 0x4, UR14 ;  /* 0x00000004080e08a5 */ /* 0x004fe6000f8e020e */
[----:B------:R-:W2:Y:S03]  /*4160*/  @!UP0 LDCU UR8, c[0x0][0x880] ;  /* 0x00011000ff0887ac */ /* 0x000ea60008000800 */
[----:B------:R-:W-:Y:S01]  /*4170*/  IMAD.U32 R8, RZ, RZ, UR14 ;  /* 0x0000000eff087e24 */ /* 0x000fe2000f8e00ff */
[----:B------:R-:W-:Y:S05]  /*4180*/  MOV R9, UR15 ;  /* 0x0000000f00097c02 */ /* 0x000fea0008000f00 */
[----:B-----5:R3:W5:Y:S02]  /*4190*/  @P0 LDG.E R35, desc[UR46][R8.64] ;  /* 0x0000002e08230981 */ /* 0x020764000c1e1900 */
[----:B--23--:R-:W-:Y:S07]  /*41a0*/  @!P0 IMAD.U32 R35, RZ, RZ, UR8 ;  /* 0x00000008ff238e24 */ /* 0x00cfee000f8e00ff */
.L_x_75:
[----:B-----5:R-:W-:Y:S01]  /*41b0*/  @!P2 FSETP.EQ.AND P0, PT, R35, RZ, PT ;  /* 0x000000ff2300a20b */ /* 0x020fe20003f02000 */
[----:B------:R-:W-:Y:S01]  /*41c0*/  @!UPT UIADD3 URZ, UPT, UPT, URZ, URZ, URZ ;  /* 0x000000fffffff290 */ /* 0x000fe2000fffe0ff */
[----:B------:R-:W-:Y:S11]  /*41d0*/  @!P2 BRA `(.L_x_76) ;  /* 0x000000000014a947 */ /* 0x000ff60003800000 */
[----:B------:R-:W-:Y:S02]  /*41e0*/  LOP3.LUT P2, RZ, R60, 0xff, RZ, 0xc0, !PT ;  /* 0x000000ff3cff7812 */ /* 0x000fe4000784c0ff */
[----:B------:R-:W-:Y:S04]  /*41f0*/  PLOP3.LUT P0, PT, PT, PT, UP0, 0x80, 0x8 ;  /* 0x000000000008781c */ /* 0x000fe80003f0f008 */
[----:B------:R-:W-:Y:S07]  /*4200*/  PLOP3.LUT P0, PT, P0, PT, PT, 0x8, 0x80 ;  /* 0x000000000080781c */ /* 0x000fee000070e170 */
[----:B------:R-:W-:Y:S11]  /*4210*/  @P2 FSETP.EQ.AND P0, PT, R35, RZ, PT ;  /* 0x000000ff2300220b */ /* 0x000ff60003f02000 */
[----:B------:R-:W-:Y:S02]  /*4220*/  @!UPT UIADD3 URZ, UPT, UPT, URZ, URZ, URZ ;  /* 0x000000fffffff290 */ /* 0x000fe4000fffe0ff */
.L_x_76:
[----:B------:R-:W-:Y:S01]  /*4230*/  ULEA UR15, UR13, UR7, 0x3 ;  /* 0x000000070d0f7291 */ /* 0x000fe2000f8e18ff */
[----:B------:R-:W-:Y:S02]  /*4240*/  SHF.L.U32 R9, R32, 0x1f, RZ ;  /* 0x0000001f20097819 */ /* 0x000fe400000006ff */
[----:B------:R-:W-:Y:S04]  /*4250*/  ELECT P4, URZ, PT ;  /* 0x0000000000ff782f */ /* 0x000fe80003880000 */
[----:B------:R-:W-:Y:S02]  /*4260*/  PLOP3.LUT P4, PT, P0, P4, PT, 0xf2, 0x2f ;  /* 0x00000000002f781c */ /* 0x000fe40000789e72 */
[----:B------:R-:W3:Y:S11]  /*4270*/  SYNCS.PHASECHK.TRANS64.TRYWAIT P2, [UR15+0x88], R9 ;  /* 0x00008809ff0075a7 */ /* 0x000ef6000804110f */
[----:B-1----:R-:W-:Y:S05]  /*4280*/  @!P4 IADD3 R8, P0, PT, R30, 0x580, RZ ;  /* 0x000005801e08c810 */ /* 0x002fea0007f1e0ff */
[----:B--2---:R-:W-:Y:S01]  /*4290*/  @!P4 IMAD.X R2, RZ, RZ, R31, P0 ;  /* 0x000000ffff02c224 */ /* 0x004fe200000e061f */
[----:B---3--:R-:W-:Y:S07]  /*42a0*/  @!P2 BRA `(.L_x_77) ;  /* 0x000000340008a947 */ /* 0x008fee0003800000 */
.L_x_154:
[----:B------:R-:W2:Y:S01]  /*42b0*/  LDC.64 R12, c[0x0][0xb18] ;  /* 0x0002c600ff0c7b82 */ /* 0x000ea20000000a00 */
[----:B------:R-:W-:Y:S01]  /*42c0*/  @!P4 R2UR UR8, R2 ;  /* 0x000000000208c2ca */ /* 0x000fe200000e0000 */
[----:B------:R-:W-:Y:S01]  /*42d0*/  VOTEU.ALL UP2, P4 ;  /* 0x0000000000ff7886 */ /* 0x000fe20002040000 */
[----:B------:R-:W-:Y:S01]  /*42e0*/  @!P4 R2UR UR9, R8 ;  /* 0x000000000809c2ca */ /* 0x000fe200000e0000 */
[----:B------:R-:W-:Y:S01]  /*42f0*/  VOTEU.ALL UP1, P4 ;  /* 0x0000000000ff7886 */ /* 0x000fe20002020000 */
[----:B-1----:R-:W-:Y:S03]  /*4300*/  @!P4 IMAD.MOV.U32 R0, RZ, RZ, 0x1000 ;  /* 0x00001000ff00c424 */ /* 0x002fe600078e00ff */
[----:B------:R-:W1:Y:S01]  /*4310*/  @!P1 LDC R2, c[0x0][0xb0c] ;  /* 0x0002c300ff029b82 */ /* 0x000e620000000800 */
[----:B------:R-:W-:Y:S01]  /*4320*/  UMOV UR20, 0x0 ;  /* 0x0000000000147882 */ /* 0x000fe20000000000 */
[----:B------:R-:W-:Y:S01]  /*4330*/  UMOV UR21, 0x10000000 ;  /* 0x1000000000157882 */ /* 0x000fe20000000000 */
[----:B------:R-:W-:Y:S01]  /*4340*/  UMOV UR12, UR36 ;  /* 0x00000024000c7c82 */ /* 0x000fe20008000000 */
[----:B------:R-:W-:Y:S01]  /*4350*/  UIADD3 UR14, UPT, UPT, UR13, 0x1, URZ ;  /* 0x000000010d0e7890 */ /* 0x000fe2000fffe0ff */
[----:B------:R-:W-:Y:S01]  /*4360*/  @P3 SHF.R.U32.HI R27, RZ, 0x10, R17 ;  /* 0x00000010ff1b3819 */ /* 0x000fe20000011611 */
[----:B------:R-:W-:Y:S02]  /*4370*/  VIADD R29, R29, 0x1 ;  /* 0x000000011d1d7836 */ /* 0x000fe40000000000 */
[----:B------:R-:W-:Y:S01]  /*4380*/  IMAD.U32 R9, RZ, RZ, UR8 ;  /* 0x00000008ff097e24 */ /* 0x000fe2000f8e00ff */
[----:B------:R-:W-:Y:S01]  /*4390*/  @!UP2 ULEA UR8, UR13, UR7, 0xc ;  /* 0x000000070d08a291 */ /* 0x000fe2000f8e60ff */
[----:B------:R-:W-:Y:S01]  /*43a0*/  IMAD.U32 R8, RZ, RZ, UR9 ;  /* 0x00000009ff087e24 */ /* 0x000fe2000f8e00ff */
[----:B------:R-:W-:Y:S02]  /*43b0*/  UIADD3 UR9, UPT, UPT, UR15, 0x70, URZ ;  /* 0x000000700f097890 */ /* 0x000fe4000fffe0ff */
[----:B------:R-:W-:Y:S01]  /*43c0*/  @!P4 R2UR UR19, R9 ;  /* 0x000000000913c2ca */ /* 0x000fe200000e0000 */
[----:B------:R-:W-:Y:S01]  /*43d0*/  @!UP2 UIADD3 UR8, UPT, UPT, UR8, 0x200, URZ ;  /* 0x000002000808a890 */ /* 0x000fe2000fffe0ff */
[----:B------:R-:W-:Y:S01]  /*43e0*/  @!P4 R2UR UR18, R8 ;  /* 0x000000000812c2ca */ /* 0x000fe200000e0000 */
[----:B------:R-:W-:Y:S01]  /*43f0*/  UISETP.NE.AND UP5, UPT, UR14, 0x3, UPT ;  /* 0x000000030e00788c */ /* 0x000fe2000bfa5270 */
[----:B------:R-:W3:Y:S01]  /*4400*/  LDC.64 R8, c[0x0][0xb10] ;  /* 0x0002c400ff087b82 */ /* 0x000ee20000000a00 */
[----:B------:R-:W-:Y:S02]  /*4410*/  UPRMT UR16, UR37, 0x654, UR9 ;  /* 0x0000065425107896 */ /* 0x000fe40008000009 */
[----:B------:R-:W-:Y:S02]  /*4420*/  USEL UR17, URZ, 0x1, UP5 ;  /* 0x00000001ff117887 */ /* 0x000fe4000a800000 */
[----:B------:R-:W-:Y:S04]  /*4430*/  USEL UR14, UR14, URZ, UP5 ;  /* 0x000000ff0e0e7287 */ /* 0x000fe8000a800000 */
[----:B------:R-:W-:Y:S01]  /*4440*/  ULEA UR13, UR14, UR7, 0x3 ;  /* 0x000000070e0d7291 */ /* 0x000fe2000f8e18ff */
[----:B------:R-:W-:Y:S01]  /*4450*/  LOP3.LUT R32, R32, UR17, RZ, 0x3c, !PT ;  /* 0x0000001120207c12 */ /* 0x000fe2000f8e3cff */
[----:B------:R1:W-:Y:S01]  /*4460*/  @!UP1 UTMALDG.3D [UR8], [UR18], desc[UR20] ;  /* 0x00001408120095b4 */ /* 0x0003e20008011000 */
[----:B------:R5:W-:Y:S02]  /*4470*/  @!P4 SYNCS.ARRIVE.TRANS64.RED.A0TR RZ, [UR15+0x70], R0 ;  /* 0x00007000ffffc9a7 */ /* 0x000be4000830040f */
[----:B------:R-:W-:Y:S01]  /*4480*/  SHF.L.U32 R20, R32, 0x1f, RZ ;  /* 0x0000001f20147819 */ /* 0x000fe200000006ff */
[C---:B---3--:R-:W-:Y:S01]  /*4490*/  @!P1 IMAD.HI.U32 R8, R11.reuse, R8, RZ ;  /* 0x000000080b089227 */ /* 0x048fe200078e00ff */
[----:B--2---:R-:W-:Y:S02]  /*44a0*/  @!P1 ISETP.NE.AND P0, PT, R12, 0x1, PT ;  /* 0x000000010c00980c */ /* 0x004fe40003f05270 */
[----:B-1----:R-:W-:Y:S01]  /*44b0*/  @!P1 ISETP.NE.AND P2, PT, R2, 0x1, PT ;  /* 0x000000010200980c */ /* 0x002fe20003f45270 */
[----:B------:R-:W-:Y:S01]  /*44c0*/  SYNCS.ARRIVE.TRANS64.RED.A1T0 RZ, [UR16], RZ ;  /* 0x000000ffffff79a7 */ /* 0x000fe20008100410 */
[C---:B------:R-:W-:Y:S01]  /*44d0*/  @!P1 IMAD.HI.U32 R13, R10.reuse, R13, RZ ;  /* 0x0000000d0a0d9227 */ /* 0x040fe200078e00ff */
[----:B------:R-:W-:Y:S04]  /*44e0*/  @!P1 SHF.R.U32.HI R8, RZ, R9, R8 ;  /* 0x00000009ff089219 */ /* 0x000fe80000011608 */
[----:B------:R-:W-:Y:S01]  /*44f0*/  @!P1 SEL R8, R11, R8, !P2 ;  /* 0x000000080b089207 */ /* 0x000fe20005000000 */
[----:B------:R-:W1:Y:S01]  /*4500*/  SYNCS.PHASECHK.TRANS64.TRYWAIT P5, [UR13+0x88], R20 ;  /* 0x00008814ff0075a7 */ /* 0x000e6200080a110d */
[----:B-----5:R-:W2:Y:S02]  /*4510*/  @!P1 LDC R0, c[0x0][0xb20] ;  /* 0x0002c800ff009b82 */ /* 0x020ea40000000800 */
[----:B--2---:R-:W-:Y:S04]  /*4520*/  @!P1 SHF.R.U32.HI R0, RZ, R0, R13 ;  /* 0x00000000ff009219 */ /* 0x004fe8000001160d */
[----:B------:R-:W-:Y:S05]  /*4530*/  @!P1 SEL R9, R10, R0, !P0 ;  /* 0x000000000a099207 */ /* 0x000fea0004000000 */
[----:B------:R-:W-:Y:S02]  /*4540*/  @!P1 IMAD.IADD R0, R9, 0x1, -R8 ;  /* 0x0000000109009824 */ /* 0x000fe400078e0a08 */
[----:B------:R-:W-:Y:S02]  /*4550*/  @!P1 IMAD.IADD R8, R8, 0x1, -R9 ;  /* 0x0000000108089824 */ /* 0x000fe400078e0a09 */
[----:B------:R-:W-:Y:S02]  /*4560*/  @!P1 IMAD R11, R0, R2, R11 ;  /* 0x00000002000b9224 */ /* 0x000fe400078e020b */
[----:B------:R-:W-:Y:S01]  /*4570*/  @!P1 IMAD R10, R8, R12, R10 ;  /* 0x0000000c080a9224 */ /* 0x000fe200078e020a */
[----:B-1----:R-:W-:Y:S06]  /*4580*/  @!P5 BRA `(.L_x_78) ;  /* 0x000000300068d947 */ /* 0x002fec0003800000 */
.L_x_156:
[----:B------:R-:W-:Y:S01]  /*4590*/  @!P4 IADD3 R2, P0, PT, R30, 0x580, RZ ;  /* 0x000005801e02c810 */ /* 0x000fe20007f1e0ff */
[----:B------:R-:W-:Y:S01]  /*45a0*/  UMOV UR18, 0x0 ;  /* 0x0000000000127882 */ /* 0x000fe20000000000 */
[----:B------:R-:W-:Y:S01]  /*45b0*/  UMOV UR19, 0x10000000 ;  /* 0x1000000000137882 */ /* 0x000fe20000000000 */
[----:B------:R-:W-:Y:S01]  /*45c0*/  VOTEU.ALL UP1, P4 ;  /* 0x0000000000ff7886 */ /* 0x000fe20002020000 */
[----:B------:R-:W-:Y:S01]  /*45d0*/  @!P4 R2UR UR9, R2 ;  /* 0x000000000209c2ca */ /* 0x000fe200000e0000 */
[----:B-1----:R-:W-:Y:S01]  /*45e0*/  @!P4 IMAD.X R0, RZ, RZ, R31, P0 ;  /* 0x000000ffff00c224 */ /* 0x002fe200000e061f */
[----:B------:R-:W-:Y:S01]  /*45f0*/  UMOV UR12, UR36 ;  /* 0x00000024000c7c82 */ /* 0x000fe20008000000 */
[----:B------:R-:W-:Y:S01]  /*4600*/  @P3 R2UR UR36, R27 ;  /* 0x000000001b2432ca */ /* 0x000fe200000e0000 */
[----:B------:R-:W-:Y:S01]  /*4610*/  @!UP1 ULEA UR15, UR14, UR7, 0xc ;  /* 0x000000070e0f9291 */ /* 0x000fe2000f8e60ff */
[----:B------:R-:W-:Y:S01]  /*4620*/  ISETP.NE.AND P0, PT, R29, 0x2, PT ;  /* 0x000000021d00780c */ /* 0x000fe20003f05270 */
[----:B------:R-:W-:Y:S01]  /*4630*/  @!UP1 UIADD3 UR10, UPT, UPT, UR10, 0x20, URZ ;  /* 0x000000200a0a9890 */ /* 0x000fe2000fffe0ff */
[----:B------:R-:W-:Y:S01]  /*4640*/  @!P4 R2UR UR8, R0 ;  /* 0x000000000008c2ca */ /* 0x000fe200000e0000 */
[----:B------:R-:W-:Y:S01]  /*4650*/  IMAD.IADD R20, R10, 0x1, R58 ;  /* 0x000000010a147824 */ /* 0x000fe200078e023a */
[----:B------:R-:W-:Y:S01]  /*4660*/  SEL R0, RZ, 0x1, P0 ;  /* 0x00000001ff007807 */ /* 0x000fe20000000000 */
[----:B------:R-:W-:Y:S01]  /*4670*/  IMAD.IADD R21, R11, 0x1, R59 ;  /* 0x000000010b157824 */ /* 0x000fe200078e023b */
[----:B------:R-:W-:Y:S02]  /*4680*/  SEL R29, R29, RZ, P0 ;  /* 0x000000ff1d1d7207 */ /* 0x000fe40000000000 */
[----:B------:R-:W-:Y:S01]  /*4690*/  IMAD.U32 R8, RZ, RZ, UR9 ;  /* 0x00000009ff087e24 */ /* 0x000fe2000f8e00ff */
[----:B------:R-:W-:Y:S01]  /*46a0*/  UIADD3 UR9, UPT, UPT, UR13, 0x70, URZ ;  /* 0x000000700d097890 */ /* 0x000fe2000fffe0ff */
[----:B------:R-:W-:Y:S03]  /*46b0*/  LOP3.LUT R28, R28, R0, RZ, 0x3c, !PT ;  /* 0x000000001c1c7212 */ /* 0x000fe600078e3cff */
[----:B------:R-:W-:Y:S02]  /*46c0*/  @!P4 R2UR UR16, R8 ;  /* 0x000000000810c2ca */ /* 0x000fe400000e0000 */
[----:B------:R-:W-:Y:S01]  /*46d0*/  IMAD.U32 R9, RZ, RZ, UR8 ;  /* 0x00000008ff097e24 */ /* 0x000fe2000f8e00ff */
[----:B------:R-:W-:Y:S01]  /*46e0*/  @!UP1 UIADD3 UR8, UPT, UPT, UR15, 0x200, URZ ;  /* 0x000002000f089890 */ /* 0x000fe2000fffe0ff */
[----:B------:R-:W-:Y:S01]  /*46f0*/  VOTEU.ALL UP1, P4 ;  /* 0x0000000000ff7886 */ /* 0x000fe20002020000 */
[----:B------:R-:W-:Y:S02]  /*4700*/  UPRMT UR15, UR37, 0x654, UR9 ;  /* 0x00000654250f7896 */ /* 0x000fe40008000009 */
[----:B------:R-:W-:Y:S11]  /*4710*/  @!P4 R2UR UR17, R9 ;  /* 0x000000000911c2ca */ /* 0x000ff600000e0000 */
[----:B------:R-:W-:Y:S02]  /*4720*/  @!UPT UIADD3 URZ, UPT, UPT, URZ, URZ, URZ ;  /* 0x000000fffffff290 */ /* 0x000fe4000fffe0ff */
[----:B------:R2:W-:Y:S01]  /*4730*/  @!UP1 UTMALDG.3D [UR8], [UR16], desc[UR18] ;  /* 0x00001208100095b4 */ /* 0x0005e20008011000 */
[----:B------:R2:W-:Y:S01]  /*4740*/  @!P4 SYNCS.ARRIVE.TRANS64.RED.A0TR RZ, [UR13+0x70], R25 ;  /* 0x00007019ffffc9a7 */ /* 0x0005e2000830040d */
[----:B------:R-:W-:Y:S04]  /*4750*/  UIADD3 UR13, UPT, UPT, UR14, 0x1, URZ ;  /* 0x000000010e0d7890 */ /* 0x000fe8000fffe0ff */
[----:B------:R-:W-:Y:S04]  /*4760*/  UISETP.NE.AND UP1, UPT, UR13, 0x3, UPT ;  /* 0x000000030d00788c */ /* 0x000fe8000bf25270 */
[----:B------:R-:W-:Y:S02]  /*4770*/  USEL UR14, URZ, 0x1, UP1 ;  /* 0x00000001ff0e7887 */ /* 0x000fe40008800000 */
[----:B------:R-:W-:Y:S02]  /*4780*/  USEL UR13, UR13, URZ, UP1 ;  /* 0x000000ff0d0d7287 */ /* 0x000fe40008800000 */
[----:B------:R-:W-:Y:S02]  /*4790*/  UPLOP3.LUT UP1, UPT, UPT, UPT, UPT, 0x80, 0x8 ;  /* 0x000000000008789c */ /* 0x000fe40003f2f070 */
[----:B------:R-:W-:Y:S01]  /*47a0*/  LOP3.LUT R32, R32, UR14, RZ, 0x3c, !PT ;  /* 0x0000000e20207c12 */ /* 0x000fe2000f8e3cff */
[----:B------:R-:W-:Y:S01]  /*47b0*/  SYNCS.ARRIVE.TRANS64.RED.A1T0 RZ, [UR15], RZ ;  /* 0x000000ffffff79a7 */ /* 0x000fe2000810040f */
[----:B------:R-:W-:Y:S07]  /*47c0*/  @P3 BRA `(.L_x_79) ;  /* 0xfffffff4001c3947 */ /* 0x000fee000383ffff */
[----:B------:R-:W-:Y:S01]  /*47d0*/  UIADD3 UR7, UPT, UPT, UR7, 0x88, URZ ;  /* 0x0000008807077890 */ /* 0x000fe2000fffe0ff */
[----:B------:R-:W-:-:S03]  /*47e0*/  SHF.L.U32 R2, R32, 0x1f, RZ ;  /* 0x0000001f20027819 */ /* 0x000fc600000006ff */
[----:B------:R-:W-:-:S09]  /*47f0*/  ULEA UR4, UR13, UR7, 0x3 ;  /* 0x000000070d047291 */ /* 0x000fd2000f8e18ff */
[----:B------:R-:W1:Y:S02]  /*4800*/  SYNCS.PHASECHK.TRANS64.TRYWAIT P0, [UR4], R2 ;  /* 0x00000002ff0075a7 */ /* 0x000e640008001104 */
[----:B-1----:R-:W-:Y:S05]  /*4810*/  @!P0 BRA `(.L_x_80) ;  /* 0x0000002c00dc8947 */ /* 0x002fea0003800000 */
.L_x_158:
        /* <DEDUP_REMOVED lines=9> */
.L_x_160:
[----:B------:R-:W-:-:S04]  /*48b0*/  UIADD3 UR5, UPT, UPT, UR5, 0x1, URZ ;  /* 0x0000000105057890 */ /* 0x000fc8000fffe0ff */
[----:B------:R-:W-:-:S04]  /*48c0*/  UISETP.NE.AND UP0, UPT, UR5, 0x3, UPT ;  /* 0x000000030500788c */ /* 0x000fc8000bf05270 */
[----:B------:R-:W-:Y:S02]  /*48d0*/  USEL UR4, URZ, 0x1, UP0 ;  /* 0x00000001ff047887 */ /* 0x000fe40008000000 */
[----:B------:R-:W-:-:S04]  /*48e0*/  USEL UR5, UR5, URZ, UP0 ;  /* 0x000000ff05057287 */ /* 0x000fc80008000000 */
[----:B------:R-:W-:Y:S01]  /*48f0*/  ULEA UR5, UR5, UR7, 0x3 ;  /* 0x0000000705057291 */ /* 0x000fe2000f8e18ff */
[----:B-1----:R-:W-:-:S04]  /*4900*/  LOP3.LUT R2, R32, UR4, RZ, 0x3c, !PT ;  /* 0x0000000420027c12 */ /* 0x002fc8000f8e3cff */
[----:B------:R-:W-:Y:S01]  /*4910*/  SHF.L.U32 R2, R2, 0x1f, RZ ;  /* 0x0000001f02027819 */ /* 0x000fe200000006ff */
[----:B------:R-:W-:-:S07]  /*4920*/  IMAD.U32 R0, RZ, RZ, UR5 ;  /* 0x00000005ff007e24 */ /* 0x000fce000f8e00ff */
.L_x_82:
[----:B-1----:R1:W3:Y:S02]  /*4930*/  SYNCS.PHASECHK.TRANS64.TRYWAIT P0, [R0+URZ], R2 ;  /* 0x00000002000075a7 */ /* 0x0022e400080011ff */
[----:B---3--:R-:W-:Y:S05]  /*4940*/  @!P0 NANOSLEEP.SYNCS 0x989680 ;  /* 0x009896800000895d */ /* 0x008fea0003900000 */
[----:B------:R-:W3:Y:S02]  /*4950*/  @!P0 SYNCS.PHASECHK.TRANS64 P0, [R0+URZ], R2 ;  /* 0x00000002000085a7 */ /* 0x000ee400080010ff */
[----:B--23--:R-:W-:Y:S05]  /*4960*/  @P0 EXIT ;  /* 0x000000000000094d */ /* 0x00cfea0003800000 */
[----:B------:R-:W-:Y:S05]  /*4970*/  BRA `(.L_x_82) ;  /* 0xfffffffc00ec7947 */ /* 0x000fea000383ffff */
.L_x_70:
[----:B------:R-:W-:-:S06]  /*4980*/  UISETP.GE.AND UP1, UPT, UR8, 0x4, UPT ;  /* 0x000000040800788c */ /* 0x000fcc000bf26270 */
[----:B------:R-:W-:-:S13]  /*4990*/  PLOP3.LUT P0, PT, PT, PT, UP1, 0x80, 0x8 ;  /* 0x000000000008781c */ /* 0x000fda0003f0f018 */
[----:B------:R-:W-:Y:S05]  /*49a0*/  @!P0 EXIT ;  /* 0x000000000000894d */ /* 0x000fea0003800000 */
[----:B------:R-:W-:Y:S01]  /*49b0*/  BAR.SYNC.DEFER_BLOCKING 0x6, 0xa0 ;  /* 0x0182800000007b1d */ /* 0x000fe20000010000 */
[C---:B------:R-:W-:Y:S01]  /*49c0*/  IMAD.SHL.U32 R3, R70.reuse, 0x20, RZ ;  /* 0x0000002046037824 */ /* 0x040fe200078e00ff */
[C---:B------:R-:W-:Y:S01]  /*49d0*/  LOP3.LUT P0, RZ, R70.reuse, 0x4, RZ, 0xc0, !PT ;  /* 0x0000000446ff7812 */ /* 0x040fe2000780c0ff */
[C---:B------:R-:W-:Y:S02]  /*49e0*/  IMAD.SHL.U32 R64, R70.reuse, 0x10, RZ ;  /* 0x0000001046407824 */ /* 0x040fe400078e00ff */
[C---:B------:R-:W-:Y:S01]  /*49f0*/  IMAD.SHL.U32 R2, R70.reuse, 0x4, RZ ;  /* 0x0000000446027824 */ /* 0x040fe200078e00ff */
[----:B------:R-:W-:Y:S02]  /*4a00*/  UMOV UR48, 0x400 ;  /* 0x0000040000307882 */ /* 0x000fe40000000000 */
[----:B------:R-:W1:Y:S01]  /*4a10*/  LDC R63, c[0x0][0x370] ;  /* 0x0000dc00ff3f7b82 */ /* 0x000e620000000800 */
[----:B------:R-:W-:Y:S01]  /*4a20*/  ULEA UR48, UR37, UR48, 0x18 ;  /* 0x0000003025307291 */ /* 0x000fe2000f8ec0ff */
[----:B------:R-:W-:Y:S01]  /*4a30*/  LOP3.LUT R4, R3, 0xc0, RZ, 0xc0, !PT ;  /* 0x000000c003047812 */ /* 0x000fe200078ec0ff */
[----:B------:R-:W-:Y:S01]  /*4a40*/  IMAD.U32 R32, R70, 0x10000, RZ ;  /* 0x0001000046207824 */ /* 0x000fe200078e00ff */
[----:B------:R-:W-:Y:S01]  /*4a50*/  LOP3.LUT R64, R64, 0x600, RZ, 0xc0, !PT ;  /* 0x0000060040407812 */ /* 0x000fe200078ec0ff */
[----:B------:R-:W-:Y:S01]  /*4a60*/  IMAD.MOV.U32 R69, RZ, RZ, 0x10 ;  /* 0x00000010ff457424 */ /* 0x000fe200078e00ff */
[----:B------:R-:W-:Y:S01]  /*4a70*/  LOP3.LUT R2, R4, 0x18, R2, 0xf8, !PT ;  /* 0x0000001804027812 */ /* 0x000fe200078ef802 */
[----:B------:R-:W-:Y:S01]  /*4a80*/  IMAD.MOV.U32 R31, RZ, RZ, RZ ;  /* 0x000000ffff1f7224 */ /* 0x000fe200078e00ff */
[----:B------:R-:W2:Y:S01]  /*4a90*/  LDC R28, c[0x0][0xb0c] ;  /* 0x0002c300ff1c7b82 */ /* 0x000ea20000000800 */
[----:B------:R-:W-:Y:S01]  /*4aa0*/  SHF.R.U32.HI R4, RZ, 0x1, R70 ;  /* 0x00000001ff047819 */ /* 0x000fe20000011646 */
[----:B------:R-:W-:Y:S01]  /*4ab0*/  IMAD.MOV.U32 R68, RZ, RZ, RZ ;  /* 0x000000ffff447224 */ /* 0x000fe200078e00ff */
[--C-:B------:R-:W-:Y:S01]  /*4ac0*/  LOP3.LUT R64, R64, 0x20, R3.reuse, 0xf8, !PT ;  /* 0x0000002040407812 */ /* 0x100fe200078ef803 */
[----:B------:R-:W-:Y:S01]  /*4ad0*/  IMAD.MOV.U32 R73, RZ, RZ, RZ ;  /* 0x000000ffff497224 */ /* 0x000fe200078e00ff */
[----:B------:R-:W-:Y:S01]  /*4ae0*/  LOP3.LUT R32, R32, 0x600000, RZ, 0xc0, !PT ;  /* 0x0060000020207812 */ /* 0x000fe200078ec0ff */
[----:B------:R-:W-:Y:S01]  /*4af0*/  IMAD.MOV.U32 R67, RZ, RZ, RZ ;  /* 0x000000ffff437224 */ /* 0x000fe200078e00ff */
[----:B------:R-:W-:Y:S01]  /*4b00*/  LOP3.LUT R2, R2, 0x8, R4, 0x78, !PT ;  /* 0x0000000802027812 */ /* 0x000fe200078e7804 */
[----:B------:R-:W4:Y:S01]  /*4b10*/  LDC R61, c[0x0][0xb20] ;  /* 0x0002c800ff3d7b82 */ /* 0x000f220000000800 */
[----:B------:R-:W3:Y:S01]  /*4b20*/  LDS R0, [UR48+0x160] ;  /* 0x00016030ff007984 */ /* 0x000ee20008000800 */
[----:B------:R-:W-:Y:S01]  /*4b30*/  LOP3.LUT R64, R64, 0x100, R3, 0xf8, !PT ;  /* 0x0000010040407812 */ /* 0x000fe200078ef803 */
[----:B------:R-:W1:Y:S01]  /*4b40*/  LDCU.64 UR54, c[0x0][0x348] ;  /* 0x00006900ff3677ac */ /* 0x000e620008000a00 */
[----:B------:R-:W-:-:S02]  /*4b50*/  LOP3.LUT R70, R70, 0x60, RZ, 0xc0, !PT ;  /* 0x0000006046467812 */ /* 0x000fc400078ec0ff */
[----:B------:R-:W-:Y:S01]  /*4b60*/  LOP3.LUT R64, R64, R2, RZ, 0xfc, !PT ;  /* 0x0000000240407212 */ /* 0x000fe200078efcff */
[----:B------:R-:W1:Y:S01]  /*4b70*/  LDCU.64 UR38, c[0x0][0x888] ;  /* 0x00011100ff2677ac */ /* 0x000e620008000a00 */
[----:B------:R-:W1:Y:S01]  /*4b80*/  LDC R27, c[0x0][0xb30] ;  /* 0x0002cc00ff1b7b82 */ /* 0x000e620000000800 */
[----:B------:R-:W-:Y:S01]  /*4b90*/  SEL R69, R69, 0xfffffff0, !P0 ;  /* 0xfffffff045457807 */ /* 0x000fe20004000000 */
[----:B------:R-:W1:Y:S01]  /*4ba0*/  LDCU.64 UR44, c[0x0][0x890] ;  /* 0x00011200ff2c77ac */ /* 0x000e620008000a00 */
[----:B------:R-:W-:-:S05]  /*4bb0*/  UMOV UR51, 0x1 ;  /* 0x0000000100337882 */ /* 0x000fca0000000000 */
[----:B------:R-:W1:Y:S01]  /*4bc0*/  LDC.64 R56, c[0x0][0xb10] ;  /* 0x0002c400ff387b82 */ /* 0x000e620000000a00 */
[----:B------:R-:W-:Y:S01]  /*4bd0*/  UMOV UR56, URZ ;  /* 0x000000ff00387c82 */ /* 0x000fe20008000000 */
[----:B------:R-:W-:Y:S01]  /*4be0*/  UIADD3 UR52, UPT, UPT, UR48, 0x200, URZ ;  /* 0x0000020030347890 */ /* 0x000fe2000fffe0ff */
[----:B------:R-:W-:Y:S01]  /*4bf0*/  UMOV UR50, URZ ;  /* 0x000000ff00327c82 */ /* 0x000fe20008000000 */
[----:B------:R-:W-:-:S04]  /*4c00*/  UMOV UR49, URZ ;  /* 0x000000ff00317c82 */ /* 0x000fc80008000000 */
[----:B------:R-:W1:Y:S08]  /*4c10*/  LDC.64 R24, c[0x0][0xb18] ;  /* 0x0002c600ff187b82 */ /* 0x000e700000000a00 */
[----:B------:R-:W1:Y:S08]  /*4c20*/  LDC.64 R22, c[0x0][0xb28] ;  /* 0x0002ca00ff167b82 */ /* 0x000e700000000a00 */
[----:B------:R-:W1:Y:S01]  /*4c30*/  LDC.64 R54, c[0x0][0x8b0] ;  /* 0x00022c00ff367b82 */ /* 0x000e620000000a00 */
[----:B---3--:R-:W-:-:S07]  /*4c40*/  IMAD.IADD R32, R0, 0x1, R32 ;  /* 0x0000000100207824 */ /* 0x008fce00078e0220 */
[----:B------:R-:W3:Y:S08]  /*4c50*/  LDC.64 R52, c[0x0][0x8a8] ;  /* 0x00022a00ff347b82 */ /* 0x000ef00000000a00 */
[----:B--2-4-:R-:W1:Y:S02]  /*4c60*/  LDC R62, c[0x0][0x374] ;  /* 0x0000dd00ff3e7b82 */ /* 0x014e640000000800 */
.L_x_113:
[----:B------:R-:W-:Y:S02]  /*4c70*/  LEA R0, R73, UR48, 0x3 ;  /* 0x0000003049007c11 */ /* 0x000fe4000f8e18ff */
[----:B------:R-:W-:Y:S02]  /*4c80*/  SHF.L.U32 R2, R67, 0x1f, RZ ;  /* 0x0000001f43027819 */ /* 0x000fe400000006ff */
[----:B-1----:R-:W-:Y:S02]  /*4c90*/  LEA R16, R73, UR48, 0x4 ;  /* 0x0000003049107c11 */ /* 0x002fe4000f8e20ff */
[----:B------:R-:W2:Y:S02]  /*4ca0*/  SYNCS.PHASECHK.TRANS64.TRYWAIT P0, [R0+URZ+0xb0], R2 ;  /* 0x0000b002000075a7 */ /* 0x000ea400080011ff */
[----:B--2---:R-:W-:Y:S05]  /*4cb0*/  @!P0 BRA `(.L_x_83) ;  /* 0x0000002800e48947 */ /* 0x004fea0003800000 */
.L_x_161:
[----:B------:R-:W4:Y:S01]  /*4cc0*/  LDC.64 R10, c[0x0][0xb10] ;  /* 0x0002c400ff0a7b82 */ /* 0x000f220000000a00 */
[----:B------:R-:W3:Y:S01]  /*4cd0*/  LDS.128 R16, [R16+0x140] ;  /* 0x0001400010107984 */ /* 0x000ee20000000c00 */
[----:B-1----:R-:W-:Y:S01]  /*4ce0*/  ISETP.NE.AND P1, PT, R27, 0x1, PT ;  /* 0x000000011b00780c */ /* 0x002fe20003f25270 */
[----:B--2---:R-:W-:Y:S01]  /*4cf0*/  VIADD R0, R0, 0xc0 ;  /* 0x000000c000007836 */ /* 0x004fe20000000000 */
[----:B------:R-:W-:Y:S04]  /*4d00*/  ISETP.GE.AND P0, PT, R26, 0x1, PT ;  /* 0x000000011a00780c */ /* 0x000fe80003f06270 */
[----:B------:R-:W1:Y:S01]  /*4d10*/  LDC.64 R8, c[0x0][0xb18] ;  /* 0x0002c600ff087b82 */ /* 0x000e620000000a00 */
[----:B------:R-:W-:Y:S01]  /*4d20*/  PRMT R0, RZ, 0x654, R0 ;  /* 0x00000654ff007816 */ /* 0x000fe20000000000 */
[----:B------:R-:W-:Y:S01]  /*4d30*/  @!PT LDS RZ, [RZ] ;  /* 0x00000000fffff984 */ /* 0x000fe20000000800 */
[----:B------:R-:W-:Y:S01]  /*4d40*/  @!PT LDS RZ, [RZ] ;  /* 0x00000000fffff984 */ /* 0x000fe20000000800 */
[----:B------:R-:W-:Y:S01]  /*4d50*/  @!PT LDS RZ, [RZ] ;  /* 0x00000000fffff984 */ /* 0x000fe20000000800 */
[----:B------:R-:W-:Y:S01]  /*4d60*/  @!PT LDS RZ, [RZ] ;  /* 0x00000000fffff984 */ /* 0x000fe20000000800 */
[----:B------:R2:W-:Y:S06]  /*4d70*/  MEMBAR.ALL.CTA ;  /* 0x0000000000007992 */ /* 0x0005ec0000008000 */
[----:B--2---:R-:W2:Y:S01]  /*4d80*/  FENCE.VIEW.ASYNC.S ;  /* 0x00000000000073c6 */ /* 0x004ea20000000000 */
[----:B------:R-:W1:Y:S08]  /*4d90*/  @!P1 LDC R12, c[0x0][0xb20] ;  /* 0x0002c800ff0c9b82 */ /* 0x000e700000000800 */
[----:B------:R-:W1:Y:S01]  /*4da0*/  @!P1 LDC R7, c[0x0][0xb0c] ;  /* 0x0002c300ff079b82 */ /* 0x000e620000000800 */
[----:B--2---:R2:W-:Y:S01]  /*4db0*/  SYNCS.ARRIVE.TRANS64.RED.A1T0 RZ, [R0+URZ], RZ ;  /* 0x000000ff00ff79a7 */ /* 0x0045e200081004ff */
[----:B---3--:R-:W-:Y:S04]  /*4dc0*/  LOP3.LUT P4, RZ, R18, 0x1, RZ, 0xc0, !PT ;  /* 0x0000000112ff7812 */ /* 0x008fe8000788c0ff */
[----:B------:R-:W-:Y:S09]  /*4dd0*/  P2R R71, PR, RZ, 0x10 ;  /* 0x00000010ff477803 */ /* 0x000ff20000000000 */
[----:B------:R-:W-:Y:S02]  /*4de0*/  @P4 MOV R30, R16 ;  /* 0x00000010001e4202 */ /* 0x000fe40000000f00 */
[----:B------:R-:W-:Y:S01]  /*4df0*/  @P4 LOP3.LUT R29, R17, 0xffff, RZ, 0xc0, !PT ;  /* 0x0000ffff111d4812 */ /* 0x000fe200078ec0ff */
[----:B--2-4-:R-:W-:Y:S06]  /*4e00*/  @!P0 BRA `(.L_x_84) ;  /* 0x0000000000a48947 */ /* 0x014fec0003800000 */
[----:B------:R-:W-:Y:S01]  /*4e10*/  IMAD.HI.U32 R0, R62, R25, RZ ;  /* 0x000000193e007227 */ /* 0x000fe200078e00ff */
[----:B------:R-:W-:Y:S02]  /*4e20*/  ISETP.NE.AND P0, PT, R24, 0x1, PT ;  /* 0x000000011800780c */ /* 0x000fe40003f05270 */
[----:B------:R-:W-:Y:S01]  /*4e30*/  ISETP.NE.AND P2, PT, R26, 0x1, PT ;  /* 0x000000011a00780c */ /* 0x000fe20003f45270 */
[----:B------:R-:W-:Y:S01]  /*4e40*/  IMAD.HI.U32 R4, R63, R56, RZ ;  /* 0x000000383f047227 */ /* 0x000fe200078e00ff */
[----:B------:R-:W-:Y:S02]  /*4e50*/  SHF.R.U32.HI R0, RZ, R61, R0 ;  /* 0x0000003dff007219 */ /* 0x000fe40000011600 */
[----:B------:R-:W-:Y:S01]  /*4e60*/  ISETP.NE.AND P3, PT, R28, 0x1, PT ;  /* 0x000000011c00780c */ /* 0x000fe20003f65270 */
[----:B------:R-:W-:Y:S01]  /*4e70*/  IMAD.HI.U32 R6, R29, R25, RZ ;  /* 0x000000191d067227 */ /* 0x000fe200078e00ff */
[-C--:B------:R-:W-:Y:S02]  /*4e80*/  SHF.R.U32.HI R4, RZ, R57.reuse, R4 ;  /* 0x00000039ff047219 */ /* 0x080fe40000011604 */
[----:B------:R-:W-:Y:S01]  /*4e90*/  SEL R0, R62, R0, !P0 ;  /* 0x000000003e007207 */ /* 0x000fe20004000000 */
[----:B------:R-:W-:Y:S01]  /*4ea0*/  IMAD.HI.U32 R5, R30, R56, RZ ;  /* 0x000000381e057227 */ /* 0x000fe200078e00ff */
[----:B------:R-:W-:Y:S03]  /*4eb0*/  SEL R4, R63, R4, !P3 ;  /* 0x000000043f047207 */ /* 0x000fe60005800000 */
[-C--:B------:R-:W-:Y:S01]  /*4ec0*/  IMAD.HI.U32 R3, R0, R22.reuse, RZ ;  /* 0x0000001600037227 */ /* 0x080fe200078e00ff */
[----:B------:R-:W-:Y:S03]  /*4ed0*/  SHF.R.U32.HI R5, RZ, R57, R5 ;  /* 0x00000039ff057219 */ /* 0x000fe60000011605 */
[----:B------:R-:W-:Y:S01]  /*4ee0*/  IMAD.HI.U32 R2, R4, R22, RZ ;  /* 0x0000001604027227 */ /* 0x000fe200078e00ff */
[----:B------:R-:W-:Y:S02]  /*4ef0*/  @P2 SHF.R.U32.HI R0, RZ, R23, R3 ;  /* 0x00000017ff002219 */ /* 0x000fe40000011603 */
[----:B------:R-:W-:Y:S02]  /*4f00*/  SHF.R.U32.HI R3, RZ, R61, R6 ;  /* 0x0000003dff037219 */ /* 0x000fe40000011606 */
[----:B------:R-:W-:Y:S01]  /*4f10*/  @P2 SHF.R.U32.HI R4, RZ, R23, R2 ;  /* 0x00000017ff042219 */ /* 0x000fe20000011602 */
[----:B------:R-:W-:Y:S01]  /*4f20*/  IMAD R0, R26, R0, RZ ;  /* 0x000000001a007224 */ /* 0x000fe200078e02ff */
[----:B------:R-:W-:Y:S02]  /*4f30*/  SEL R3, R29, R3, !P0 ;  /* 0x000000031d037207 */ /* 0x000fe40004000000 */
[----:B------:R-:W-:Y:S01]  /*4f40*/  SEL R2, R30, R5, !P3 ;  /* 0x000000051e027207 */ /* 0x000fe20005800000 */
[----:B------:R-:W-:Y:S01]  /*4f50*/  IMAD R5, R26, R4, RZ ;  /* 0x000000041a057224 */ /* 0x000fe200078e02ff */
[C---:B------:R-:W-:Y:S01]  /*4f60*/  ISETP.GE.AND P0, PT, R3.reuse, R0, PT ;  /* 0x000000000300720c */ /* 0x040fe20003f06270 */
[C---:B------:R-:W-:Y:S03]  /*4f70*/  IMAD.HI.U32 R0, R3.reuse, R22, RZ ;  /* 0x0000001603007227 */ /* 0x040fe600078e00ff */
[C---:B------:R-:W-:Y:S02]  /*4f80*/  ISETP.GE.OR P0, PT, R2.reuse, R5, P0 ;  /* 0x000000050200720c */ /* 0x040fe40000706670 */
[----:B------:R-:W-:Y:S04]  /*4f90*/  SHF.R.U32.HI R0, RZ, R23, R0 ;  /* 0x00000017ff007219 */ /* 0x000fe80000011600 */
[C---:B------:R-:W-:Y:S05]  /*4fa0*/  SEL R6, R3.reuse, R0, !P2 ;  /* 0x0000000003067207 */ /* 0x040fea0005000000 */
        /* <DEDUP_REMOVED lines=14> */
[----:B------:R-:W-:Y:S07]  /*5090*/  IMAD R29, R3, R24, R29 ;  /* 0x00000018031d7224 */ /* 0x000fee00078e021d */
.L_x_84:
[----:B-1----:R-:W-:Y:S01]  /*50a0*/  @!P1 ISETP.NE.AND P0, PT, R8, 0x1, PT ;  /* 0x000000010800980c */ /* 0x002fe20003f05270 */
[----:B------:R-:W-:Y:S01]  /*50b0*/  @!P1 IMAD.HI.U32 R0, R30, R10, RZ ;  /* 0x0000000a1e009227 */ /* 0x000fe200078e00ff */
[----:B------:R-:W-:Y:S01]  /*50c0*/  @!P1 ISETP.NE.AND P2, PT, R7, 0x1, PT ;  /* 0x000000010700980c */ /* 0x000fe20003f45270 */
[----:B------:R-:W-:Y:S01]  /*50d0*/  ULOP3.LUT UP0, URZ, UR52, 0x1b0, URZ, 0xc0, !UPT ;  /* 0x000001b034ff7892 */ /* 0x000fe2000f80c0ff */
[----:B------:R-:W-:Y:S01]  /*50e0*/  R2UR UR42, R21 ;  /* 0x00000000152a72ca */ /* 0x000fe200000e0000 */
[----:B------:R-:W-:Y:S01]  /*50f0*/  @!P1 IMAD.HI.U32 R2, R29, R9, RZ ;  /* 0x000000091d029227 */ /* 0x000fe200078e00ff */
[----:B------:R-:W-:Y:S02]  /*5100*/  @!P1 SHF.R.U32.HI R0, RZ, R11, R0 ;  /* 0x0000000bff009219 */ /* 0x000fe40000011600 */
[----:B------:R-:W-:Y:S01]  /*5110*/  R2UR UR41, R20 ;  /* 0x00000000142972ca */ /* 0x000fe200000e0000 */
[----:B------:R-:W-:Y:S01]  /*5120*/  VIADD R73, R73, 0x1 ;  /* 0x0000000149497836 */ /* 0x000fe20000000000 */
[----:B------:R-:W-:Y:S02]  /*5130*/  @!P1 SHF.R.U32.HI R2, RZ, R12, R2 ;  /* 0x0000000cff029219 */ /* 0x000fe40000011602 */
[----:B------:R-:W-:Y:S02]  /*5140*/  @!P1 SEL R3, R30, R0, !P2 ;  /* 0x000000001e039207 */ /* 0x000fe40005000000 */
[----:B------:R-:W-:Y:S02]  /*5150*/  @!P1 SEL R2, R29, R2, !P0 ;  /* 0x000000021d029207 */ /* 0x000fe40004000000 */
[----:B------:R-:W-:Y:S01]  /*5160*/  @P4 SHF.R.U32.HI R66, RZ, 0x10, R17 ;  /* 0x00000010ff424819 */ /* 0x000fe20000011611 */
[----:B------:R-:W-:Y:S02]  /*5170*/  USHF.L.U32 UR42, UR42, 0x6, URZ ;  /* 0x000000062a2a7899 */ /* 0x000fe400080006ff */
[----:B------:R-:W-:Y:S02]  /*5180*/  @!P1 IMAD.IADD R0, R2, 0x1, -R3 ;  /* 0x0000000102009824 */ /* 0x000fe400078e0a03 */
[----:B------:R-:W-:Y:S01]  /*5190*/  @!P1 IMAD.IADD R2, R3, 0x1, -R2 ;  /* 0x0000000103029824 */ /* 0x000fe200078e0a02 */
[----:B------:R-:W-:Y:S01]  /*51a0*/  USHF.L.U32 UR41, UR41, 0x6, URZ ;  /* 0x0000000629297899 */ /* 0x000fe200080006ff */
[----:B------:R-:W-:Y:S02]  /*51b0*/  @!P1 IMAD R30, R0, R7, R30 ;  /* 0x00000007001e9224 */ /* 0x000fe400078e021e */
[----:B------:R-:W-:Y:S01]  /*51c0*/  @!P1 IMAD R29, R2, R8, R29 ;  /* 0x00000008021d9224 */ /* 0x000fe200078e021d */
[----:B------:R-:W-:Y:S08]  /*51d0*/  BRA.U !UP0, `(.L_x_85) ;  /* 0x00000001087c7547 */ /* 0x000ff0000b800000 */
[----:B------:R-:W1:Y:S01]  /*51e0*/  LDCU.64 UR8, c[0x4][0x80] ;  /* 0x01001000ff0877ac */ /* 0x000e620008000a00 */
[----:B------:R-:W-:Y:S01]  /*51f0*/  MOV R2, 0x0 ;  /* 0x0000000000027802 */ /* 0x000fe20000000f00 */
[----:B------:R-:W-:Y:S02]  /*5200*/  HFMA2 R12, -RZ, RZ, 0, 5.9604644775390625e-08 ;  /* 0x00000001ff0c7431 */ /* 0x000fe400000001ff */
[----:B------:R-:W-:Y:S01]  /*5210*/  IMAD.MOV.U32 R8, RZ, RZ, 0x70 ;  /* 0x00000070ff087424 */ /* 0x000fe200078e00ff */
[----:B------:R2:W3:Y:S01]  /*5220*/  LDC.64 R14, c[0x4][R2] ;  /* 0x01000000020e7b82 */ /* 0x0004e20000000a00 */
[----:B------:R-:W4:Y:S01]  /*5230*/  LDCU.64 UR6, c[0x4][0x88] ;  /* 0x01001100ff0677ac */ /* 0x000f220008000a00 */
[----:B------:R-:W-:Y:S01]  /*5240*/  IMAD.MOV.U32 R13, RZ, RZ, RZ ;  /* 0x000000ffff0d7224 */ /* 0x000fe200078e00ff */
[----:B------:R-:W2:Y:S01]  /*5250*/  LDCU.64 UR4, c[0x4][0x8] ;  /* 0x01000100ff0477ac */ /* 0x000ea20008000a00 */
[----:B-1----:R-:W-:Y:S01]  /*5260*/  MOV R5, UR9 ;  /* 0x0000000900057c02 */ /* 0x002fe20008000f00 */
[----:B------:R-:W-:Y:S01]  /*5270*/  IMAD.U32 R4, RZ, RZ, UR8 ;  /* 0x00000008ff047e24 */ /* 0x000fe2000f8e00ff */
[----:B----4-:R-:W-:Y:S01]  /*5280*/  MOV R7, UR7 ;  /* 0x0000000700077c02 */ /* 0x010fe20008000f00 */
[----:B------:R-:W-:Y:S01]  /*5290*/  IMAD.U32 R6, RZ, RZ, UR6 ;  /* 0x00000006ff067e24 */ /* 0x000fe2000f8e00ff */
[----:B--2---:R-:W-:Y:S01]  /*52a0*/  MOV R11, UR5 ;  /* 0x00000005000b7c02 */ /* 0x004fe20008000f00 */
[----:B------:R-:W-:Y:S02]  /*52b0*/  IMAD.U32 R10, RZ, RZ, UR4 ;  /* 0x00000004ff0a7e24 */ /* 0x000fe4000f8e00ff */
[----:B------:R-:W-:Y:S07]  /*52c0*/  LEPC R20, `(.L_x_86) ;  /* 0x000000001014794e */ /* 0x000fee0000000000 */
[----:B---3-5:R-:W-:Y:S05]  /*52d0*/  CALL.ABS.NOINC R14 ;  /* 0x000000000e007343 */ /* 0x028fea0003c00000 */
.L_x_86:
[----:B------:R-:W1:Y:S01]  /*52e0*/  LDCU.64 UR8, c[0x4][0x80] ;  /* 0x01001000ff0877ac */ /* 0x000e620008000a00 */
[----:B------:R-:W2:Y:S01]  /*52f0*/  LDC.64 R2, c[0x4][R2] ;  /* 0x0100000002027b82 */ /* 0x000ea20000000a00 */
[----:B------:R-:W-:Y:S02]  /*5300*/  HFMA2 R12, -RZ, RZ, 0, 5.9604644775390625e-08 ;  /* 0x00000001ff0c7431 */ /* 0x000fe400000001ff */
[----:B------:R-:W-:Y:S02]  /*5310*/  IMAD.MOV.U32 R8, RZ, RZ, 0x70 ;  /* 0x00000070ff087424 */ /* 0x000fe400078e00ff */
[----:B------:R-:W-:Y:S01]  /*5320*/  IMAD.MOV.U32 R13, RZ, RZ, RZ ;  /* 0x000000ffff0d7224 */ /* 0x000fe200078e00ff */
[----:B------:R-:W3:Y:S01]  /*5330*/  LDCU.64 UR6, c[0x4][0x88] ;  /* 0x01001100ff0677ac */ /* 0x000ee20008000a00 */
[----:B------:R-:W4:Y:S01]  /*5340*/  LDCU.64 UR4, c[0x4][0x8] ;  /* 0x01000100ff0477ac */ /* 0x000f220008000a00 */
[----:B-1----:R-:W-:Y:S02]  /*5350*/  MOV R4, UR8 ;  /* 0x0000000800047c02 */ /* 0x002fe40008000f00 */
[----:B------:R-:W-:Y:S02]  /*5360*/  MOV R5, UR9 ;  /* 0x0000000900057c02 */ /* 0x000fe40008000f00 */
[----:B---3--:R-:W-:Y:S01]  /*5370*/  MOV R7, UR7 ;  /* 0x0000000700077c02 */ /* 0x008fe20008000f00 */
[----:B------:R-:W-:Y:S01]  /*5380*/  IMAD.U32 R6, RZ, RZ, UR6 ;  /* 0x00000006ff067e24 */ /* 0x000fe2000f8e00ff */
[----:B----4-:R-:W-:Y:S01]  /*5390*/  MOV R11, UR5 ;  /* 0x00000005000b7c02 */ /* 0x010fe20008000f00 */
[----:B------:R-:W-:Y:S02]  /*53a0*/  IMAD.U32 R10, RZ, RZ, UR4 ;  /* 0x00000004ff0a7e24 */ /* 0x000fe4000f8e00ff */
[----:B------:R-:W-:Y:S07]  /*53b0*/  LEPC R20, `(.L_x_85) ;  /* 0x000000001014794e */ /* 0x000fee0000000000 */
[----:B--2---:R-:W-:Y:S05]  /*53c0*/  CALL.ABS.NOINC R2 ;  /* 0x0000000002007343 */ /* 0x004fea0003c00000 */
.L_x_85:
[----:B------:R-:W-:Y:S01]  /*53d0*/  ISETP.NE.U32.AND P4, PT, R54, RZ, PT ;  /* 0x000000ff3600720c */ /* 0x000fe20003f85070 */
[----:B------:R-:W-:Y:S01]  /*53e0*/  UISETP.NE.AND UP2, UPT, UR53, URZ, UPT ;  /* 0x000000ff3500728c */ /* 0x000fe2000bf45270 */
[----:B------:R-:W-:Y:S01]  /*53f0*/  ISETP.NE.U32.AND P2, PT, RZ, UR38, PT ;  /* 0x00000026ff007c0c */ /* 0x000fe2000bf45070 */
[----:B------:R-:W-:Y:S01]  /*5400*/  UISETP.NE.U32.AND UP1, UPT, UR44, URZ, UPT ;  /* 0x000000ff2c00728c */ /* 0x000fe2000bf25070 */
[----:B------:R-:W-:Y:S01]  /*5410*/  ISETP.NE.AND.EX P4, PT, R55, RZ, PT, P4 ;  /* 0x000000ff3700720c */ /* 0x000fe20003f85340 */
[----:B------:R-:W-:Y:S01]  /*5420*/  UPLOP3.LUT UP0, UPT, UPT, UPT, UPT, 0x40, 0x4 ;  /* 0x000000000004789c */ /* 0x000fe20003f0e870 */
[----:B------:R-:W-:Y:S01]  /*5430*/  ISETP.NE.AND.EX P2, PT, RZ, UR39, PT, P2 ;  /* 0x00000027ff007c0c */ /* 0x000fe2000bf45320 */
[----:B------:R-:W-:Y:S01]  /*5440*/  UISETP.NE.AND.EX UP1, UPT, UR45, URZ, UPT, UP1 ;  /* 0x000000ff2d00728c */ /* 0x000fe2000bf25310 */
[----:B------:R-:W-:Y:S04]  /*5450*/  PLOP3.LUT P1, PT, PT, PT, UP2, 0x80, 0x8 ;  /* 0x000000000008781c */ /* 0x000fe80003f2f028 */
[----:B------:R-:W-:Y:S06]  /*5460*/  @UP2 UPLOP3.LUT UP0, UPT, UPT, UPT, UP1, 0x80, 0x8 ;  /* 0x000000000008289c */ /* 0x000fec0003f0f010 */
[----:B------:R-:W-:Y:S01]  /*5470*/  PLOP3.LUT P0, PT, PT, PT, UP0, 0x80, 0x8 ;  /* 0x000000000008781c */ /* 0x000fe20003f0f008 */
[----:B------:R-:W-:Y:S01]  /*5480*/  @!UPT UIADD3 URZ, UPT, UPT, URZ, URZ, URZ ;  /* 0x000000fffffff290 */ /* 0x000fe2000fffe0ff */
[----:B------:R-:W-:Y:S11]  /*5490*/  BRA.U !UP1, `(.L_x_87) ;  /* 0x0000000109387547 */ /* 0x000ff6000b800000 */
[----:B------:R-:W-:Y:S01]  /*54a0*/  UISETP.NE.U32.AND UP0, UPT, UR38, URZ, UPT ;  /* 0x000000ff2600728c */ /* 0x000fe2000bf05070 */
[----:B------:R-:W-:Y:S02]  /*54b0*/  HFMA2 R0, -RZ, RZ, 0, 5.9604644775390625e-08 ;  /* 0x00000001ff007431 */ /* 0x000fe400000001ff */
[----:B------:R-:W-:Y:S01]  /*54c0*/  IMAD.MOV.U32 R60, RZ, RZ, 0x1 ;  /* 0x00000001ff3c7424 */ /* 0x000fe200078e00ff */
[----:B------:R-:W-:Y:S06]  /*54d0*/  UISETP.NE.AND.EX UP0, UPT, UR39, URZ, UPT, UP0 ;  /* 0x000000ff2700728c */ /* 0x000fec000bf05300 */
[----:B------:R-:W-:Y:S05]  /*54e0*/  PLOP3.LUT P3, PT, PT, PT, UP0, 0x80, 0x8 ;  /* 0x000000000008781c */ /* 0x000fea0003f6f008 */
[----:B------:R-:W1:Y:S01]  /*54f0*/  @UP0 LDCU.64 UR6, c[0x0][0x888] ;  /* 0x00011100ff0607ac */ /* 0x000e620008000a00 */
[----:B------:R-:W-:Y:S07]  /*5500*/  @UP0 UIMAD UR4, UR36, UR44, URZ ;  /* 0x0000002c240402a4 */ /* 0x000fee000f8e02ff */
[----:B------:R-:W-:Y:S01]  /*5510*/  @!P3 PRMT R60, R0, 0x7610, R60 ;  /* 0x00007610003cb816 */ /* 0x000fe2000000003c */
[----:B-1----:R-:W-:Y:S03]  /*5520*/  @UP0 UIMAD.WIDE UR6, UR4, 0x4, UR6 ;  /* 0x00000004040608a5 */ /* 0x002fe6000f8e0206 */
[----:B------:R-:W1:Y:S03]  /*5530*/  @!UP0 LDCU UR4, c[0x0][0x880] ;  /* 0x00011000ff0487ac */ /* 0x000e660008000800 */
[----:B------:R-:W-:Y:S01]  /*5540*/  IMAD.U32 R2, RZ, RZ, UR6 ;  /* 0x00000006ff027e24 */ /* 0x000fe2000f8e00ff */
[----:B------:R-:W-:Y:S05]  /*5550*/  MOV R3, UR7 ;  /* 0x0000000700037c02 */ /* 0x000fea0008000f00 */
[----:B-----5:R2:W5:Y:S02]  /*5560*/  @P3 LDG.E R35, desc[UR46][R2.64] ;  /* 0x0000002e02233981 */ /* 0x020564000c1e1900 */
[----:B-12---:R-:W-:Y:S02]  /*5570*/  @!P3 IMAD.U32 R35, RZ, RZ, UR4 ;  /* 0x00000004ff23be24 */ /* 0x006fe4000f8e00ff */
.L_x_87:
[----:B------:R-:W-:Y:S05]  /*5580*/  @!P4 BRA `(.L_x_88) ;  /* 0x000000000020c947 */ /* 0x000fea0003800000 */
[----:B------:R-:W-:Y:S04]  /*5590*/  ISETP.NE.U32.AND P3, PT, R52, RZ, PT ;  /* 0x000000ff3400720c */ /* 0x000fe80003f65070 */
[----:B------:R-:W-:Y:S11]  /*55a0*/  ISETP.NE.AND.EX P3, PT, R53, RZ, PT, P3 ;  /* 0x000000ff3500720c */ /* 0x000ff60003f65330 */
[----:B------:R-:W-:Y:S02]  /*55b0*/  @!UPT UIADD3 URZ, UPT, UPT, URZ, URZ, URZ ;  /* 0x000000fffffff290 */ /* 0x000fe4000fffe0ff */
[----:B------:R-:W1:Y:S01]  /*55c0*/  @P3 LDC.64 R2, c[0x0][0x8a8] ;  /* 0x00022a00ff023b82 */ /* 0x000e620000000a00 */
[----:B------:R-:W-:Y:S04]  /*55d0*/  @P3 IMAD R0, R54, UR36, RZ ;  /* 0x0000002436003c24 */ /* 0x000fe8000f8e02ff */
[----:B-1----:R-:W-:Y:S05]  /*55e0*/  @P3 IMAD.WIDE R2, R0, 0x4, R2 ;  /* 0x0000000400023825 */ /* 0x002fea00078e0202 */
[----:B-----5:R1:W5:Y:S02]  /*55f0*/  @P3 LDG.E R33, desc[UR46][R2.64] ;  /* 0x0000002e02213981 */ /* 0x020364000c1e1900 */
[----:B-1----:R-:W2:Y:S02]  /*5600*/  @!P3 LDC R33, c[0x0][0x8a0] ;  /* 0x00022800ff21bb82 */ /* 0x002ea40000000800 */
.L_x_88:
[----:B-----5:R-:W-:Y:S01]  /*5610*/  FSETP.NEU.AND P3, PT, R35, RZ, PT ;  /* 0x000000ff2300720b */ /* 0x020fe20003f6d000 */
[----:B------:R-:W-:Y:S01]  /*5620*/  IMAD.U32 R2, RZ, RZ, UR56 ;  /* 0x00000038ff027e24 */ /* 0x000fe2000f8e00ff */
[----:B------:R-:W-:Y:S01]  /*5630*/  SEL R5, RZ, 0xffffffff, P2 ;  /* 0xffffffffff057807 */ /* 0x000fe20001000000 */
[----:B------:R-:W-:Y:S01]  /*5640*/  ULOP3.LUT UR4, UR51, 0x1, URZ, 0x3c, !UPT ;  /* 0x0000000133047892 */ /* 0x000fe2000f8e3cff */
[----:B------:R-:W-:Y:S01]  /*5650*/  @P1 LOP3.LUT P2, RZ, R60, 0xff, RZ, 0xc0, !PT ;  /* 0x000000ff3cff1812 */ /* 0x000fe2000784c0ff */
[----:B------:R-:W-:Y:S01]  /*5660*/  BSSY B1, `(.L_x_89) ;  /* 0x000003d000017945 */ /* 0x000fe20003800000 */
[----:B------:R-:W-:Y:S01]  /*5670*/  @P1 SEL R0, RZ, 0xffffffff, P3 ;  /* 0xffffffffff001807 */ /* 0x000fe20001800000 */
[----:B------:R-:W-:Y:S01]  /*5680*/  IMAD.MOV.U32 R47, RZ, RZ, 0x1 ;  /* 0x00000001ff2f7424 */ /* 0x000fe200078e00ff */
[----:B------:R-:W-:Y:S01]  /*5690*/  LEA R2, R2, UR48, 0x3 ;  /* 0x0000003002027c11 */ /* 0x000fe2000f8e18ff */
[----:B------:R-:W-:Y:S01]  /*56a0*/  IMAD.U32 R45, RZ, RZ, UR4 ;  /* 0x00000004ff2d7e24 */ /* 0x000fe2000f8e00ff */
[----:B------:R-:W-:Y:S01]  /*56b0*/  @P0 SEL R0, R5, R0, !P2 ;  /* 0x0000000005000207 */ /* 0x000fe20005000000 */
[----:B------:R-:W-:Y:S01]  /*56c0*/  IMAD.U32 R46, RZ, RZ, UR56 ;  /* 0x00000038ff2e7e24 */ /* 0x000fe2000f8e00ff */
[C---:B------:R-:W-:Y:S02]  /*56d0*/  LEA R44, R31.reuse, UR48, 0x3 ;  /* 0x000000301f2c7c11 */ /* 0x040fe4000f8e18ff */
[----:B------:R-:W-:Y:S02]  /*56e0*/  CS2R R50, SRZ ;  /* 0x0000000000327805 */ /* 0x000fe4000001ff00 */
[----:B------:R-:W-:Y:S02]  /*56f0*/  @P1 LOP3.LUT R0, R0, 0x1, RZ, 0xc0, !PT ;  /* 0x0000000100001812 */ /* 0x000fe400078ec0ff */
[----:B------:R-:W-:Y:S02]  /*5700*/  CS2R R48, SRZ ;  /* 0x0000000000307805 */ /* 0x000fe4000001ff00 */
[----:B------:R-:W-:Y:S02]  /*5710*/  SHF.L.U32 R3, R68, 0x1f, RZ ;  /* 0x0000001f44037819 */ /* 0x000fe400000006ff */
[----:B------:R-:W-:Y:S02]  /*5720*/  CS2R R42, SRZ ;  /* 0x00000000002a7805 */ /* 0x000fe4000001ff00 */
[----:B------:R-:W-:Y:S02]  /*5730*/  ISETP.NE.U32.OR P5, PT, R0, 0x1, !P1 ;  /* 0x000000010000780c */ /* 0x000fe40004fa5470 */
[----:B------:R-:W-:Y:S02]  /*5740*/  CS2R R40, SRZ ;  /* 0x0000000000287805 */ /* 0x000fe4000001ff00 */
[----:B------:R-:W-:Y:S02]  /*5750*/  PLOP3.LUT P2, PT, PT, PT, UP1, 0x80, 0x8 ;  /* 0x000000000008781c */ /* 0x000fe40003f4f018 */
[----:B------:R-:W-:Y:S02]  /*5760*/  LEA.HI R34, R31, R31, RZ, 0x1 ;  /* 0x0000001f1f227211 */ /* 0x000fe400078f08ff */
[----:B------:R-:W-:Y:S02]  /*5770*/  LOP3.LUT P4, R72, R60, 0xff, RZ, 0xc0, !PT ;  /* 0x000000ff3c487812 */ /* 0x000fe4000788c0ff */
[----:B------:R-:W-:Y:S02]  /*5780*/  SEL R4, RZ, 0xffffffff, P3 ;  /* 0xffffffffff047807 */ /* 0x000fe40001800000 */
[----:B------:R-:W-:Y:S02]  /*5790*/  P2R R74, PR, RZ, 0x20 ;  /* 0x00000020ff4a7803 */ /* 0x000fe40000000000 */
[----:B------:R-:W-:Y:S03]  /*57a0*/  @P5 SHF.L.U32 R0, R45, 0x1f, RZ ;  /* 0x0000001f2d005819 */ /* 0x000fe600000006ff */
[----:B------:R-:W-:Y:S01]  /*57b0*/  @P2 SEL R4, R5, R4, !P4 ;  /* 0x0000000405042207 */ /* 0x000fe20006000000 */
[----:B------:R1:W3:Y:S03]  /*57c0*/  @P5 SYNCS.PHASECHK.TRANS64.TRYWAIT P1, [R2+URZ+0x70], R0 ;  /* 0x00007000020055a7 */ /* 0x0002e600080211ff */
[----:B------:R-:W-:Y:S04]  /*57d0*/  LOP3.LUT R4, R4, 0x1, RZ, 0xc0, !PT ;  /* 0x0000000104047812 */ /* 0x000fe800078ec0ff */
[----:B------:R-:W-:Y:S04]  /*57e0*/  ISETP.NE.U32.AND P2, PT, R4, 0x1, PT ;  /* 0x000000010400780c */ /* 0x000fe80003f45070 */
[----:B------:R-:W-:Y:S01]  /*57f0*/  P2R R76, PR, RZ, 0x4 ;  /* 0x00000004ff4c7803 */ /* 0x000fe20000000000 */
[----:B------:R4:W2:Y:S01]  /*5800*/  SYNCS.PHASECHK.TRANS64.TRYWAIT P0, [R44+URZ+0xd0], R3 ;  /* 0x0000d0032c0075a7 */ /* 0x0008a200080011ff */
[C---:B-1----:R-:W-:Y:S01]  /*5810*/  IMAD.SHL.U32 R0, R34.reuse, 0x20, RZ ;  /* 0x0000002022007824 */ /* 0x042fe200078e00ff */
[----:B------:R-:W-:Y:S04]  /*5820*/  LOP3.LUT R34, R34, 0xffe, RZ, 0xc0, !PT ;  /* 0x00000ffe22227812 */ /* 0x000fe800078ec0ff */
[----:B------:R-:W-:Y:S01]  /*5830*/  LOP3.LUT R0, R0, 0xffffffc0, RZ, 0xc0, !PT ;  /* 0xffffffc000007812 */ /* 0x000fe200078ec0ff */
[----:B------:R-:W-:Y:S04]  /*5840*/  IMAD.IADD R34, R31, 0x1, -R34 ;  /* 0x000000011f227824 */ /* 0x000fe800078e0a22 */
[----:B------:R-:W-:Y:S04]  /*5850*/  IMAD.IADD R0, R32, 0x1, R0 ;  /* 0x0000000120007824 */ /* 0x000fe800078e0200 */
[----:B------:R-:W-:Y:S01]  /*5860*/  IMAD R34, R34, 0x100000, R0 ;  /* 0x0010000022227824 */ /* 0x000fe200078e0200 */
[----:B---3--:R-:W-:Y:S01]  /*5870*/  @P5 SEL R47, RZ, 0x1, !P1 ;  /* 0x00000001ff2f5807 */ /* 0x008fe20004800000 */
[----:B----4-:R-:W-:Y:S06]  /*5880*/  @!P5 BRA `(.L_x_90) ;  /* 0x000000000068d947 */ /* 0x010fec0003800000 */
[----:B------:R-:W-:Y:S01]  /*5890*/  HFMA2 R43, -RZ, RZ, 0, 0 ;  /* 0x00000000ff2b7431 */ /* 0x000fe200000001ff */
[----:B------:R-:W-:Y:S01]  /*58a0*/  ISETP.NE.AND P1, PT, R47, RZ, PT ;  /* 0x000000ff2f00720c */ /* 0x000fe20003f25270 */
[----:B------:R-:W-:Y:S01]  /*58b0*/  IMAD.U32 R0, RZ, RZ, UR56 ;  /* 0x00000038ff007e24 */ /* 0x000fe2000f8e00ff */
[----:B------:R-:W-:Y:S11]  /*58c0*/  BSSY B0, `(.L_x_91) ;  /* 0x0000005000007945 */ /* 0x000ff60003800000 */
[----:B------:R-:W-:Y:S05]  /*58d0*/  @P1 BRA `(.L_x_92) ;  /* 0x00000000000c1947 */ /* 0x000fea0003800000 */
[----:B------:R-:W-:Y:S04]  /*58e0*/  SHF.L.U32 R4, R45, 0x1f, RZ ;  /* 0x0000001f2d047819 */ /* 0x000fe800000006ff */
[----:B------:R-:W1:Y:S02]  /*58f0*/  SYNCS.PHASECHK.TRANS64.TRYWAIT P1, [R2+URZ+0x70], R4 ;  /* 0x00007004020075a7 */ /* 0x000e6400080211ff */
[----:B-1----:R-:W-:Y:S05]  /*5900*/  @!P1 BRA `(.L_x_93) ;  /* 0x0000001c00e49947 */ /* 0x002fea0003800000 */
.L_x_92:
[----:B------:R-:W-:Y:S05]  /*5910*/  BSYNC B0 ;  /* 0x0000000000007941 */ /* 0x000fea0003800000 */
.L_x_91:
[----:B------:R-:W-:Y:S01]  /*5920*/  ISETP.NE.AND P1, PT, R76, RZ, PT ;  /* 0x000000ff4c00720c */ /* 0x000fe20003f25270 */
[----:B------:R-:W-:Y:S01]  /*5930*/  IMAD.MOV.U32 R42, RZ, RZ, RZ ;  /* 0x000000ffff2a7224 */ /* 0x000fe200078e00ff */
[----:B------:R-:W-:Y:S02]  /*5940*/  CS2R R40, SRZ ;  /* 0x0000000000287805 */ /* 0x000fe4000001ff00 */
[----:B------:R-:W-:Y:S02]  /*5950*/  CS2R R50, SRZ ;  /* 0x0000000000327805 */ /* 0x000fe4000001ff00 */
[----:B------:R-:W-:Y:S07]  /*5960*/  CS2R R48, SRZ ;  /* 0x0000000000307805 */ /* 0x000fee000001ff00 */
[----:B-1----:R-:W-:Y:S01]  /*5970*/  @P1 IMAD R2, R0, 0x800, R64 ;  /* 0x0000080000021824 */ /* 0x002fe200078e0240 */
[----:B------:R-:W-:Y:S05]  /*5980*/  @P1 WARPSYNC.ALL ;  /* 0x0000000000001948 */ /* 0x000fea0003800000 */
[----:B------:R-:W-:Y:S01]  /*5990*/  @P1 LEA R2, R2, UR48, 0x1 ;  /* 0x0000003002021c11 */ /* 0x000fe2000f8e08ff */
[----:B------:R-:W-:Y:S04]  /*59a0*/  UIADD3 UR5, UPT, UPT, UR56, 0x1, URZ ;  /* 0x0000000138057890 */ /* 0x000fe8000fffe0ff */
[----:B------:R1:W3:Y:S01]  /*59b0*/  @P1 LDSM.16.M88.4 R40, [R2+0x200] ;  /* 0x000200000228183b */ /* 0x0002e20000000200 */
[----:B------:R-:W-:Y:S01]  /*59c0*/  UISETP.NE.AND UP0, UPT, UR5, 0x3, UPT ;  /* 0x000000030500788c */ /* 0x000fe2000bf05270 */
[----:B------:R-:W-:Y:S03]  /*59d0*/  @P1 IMAD R0, R69, 0x2, R2 ;  /* 0x0000000245001824 */ /* 0x000fe600078e0202 */
[----:B------:R-:W-:Y:S02]  /*59e0*/  USEL UR4, URZ, 0x1, UP0 ;  /* 0x00000001ff047887 */ /* 0x000fe40008000000 */
[----:B------:R1:W4:Y:S01]  /*59f0*/  @P1 LDSM.16.M88.4 R48, [R0+0x200] ;  /* 0x000200000030183b */ /* 0x0003220000000200 */
[----:B------:R-:W-:Y:S03]  /*5a00*/  USEL UR5, UR5, URZ, UP0 ;  /* 0x000000ff05057287 */ /* 0x000fe60008000000 */
[----:B------:R-:W-:Y:S03]  /*5a10*/  LOP3.LUT R45, R45, UR4, RZ, 0x3c, !PT ;  /* 0x000000042d2d7c12 */ /* 0x000fe6000f8e3cff */
[----:B------:R-:W-:Y:S02]  /*5a20*/  IMAD.U32 R46, RZ, RZ, UR5 ;  /* 0x00000005ff2e7e24 */ /* 0x000fe4000f8e00ff */
.L_x_90:
[----:B------:R-:W-:Y:S05]  /*5a30*/  BSYNC B1 ;  /* 0x0000000000017941 */ /* 0x000fea0003800000 */
.L_x_89:
[----:B-1----:R-:W-:Y:S04]  /*5a40*/  SHF.R.U32.HI R0, RZ, 0x15, R34 ;  /* 0x00000015ff007819 */ /* 0x002fe80000011622 */
[----:B------:R-:W-:Y:S01]  /*5a50*/  LOP3.LUT P1, RZ, R0, 0x3, R65, 0x48, !PT ;  /* 0x0000000300ff7812 */ /* 0x000fe20007824841 */
[----:B------:R-:W-:Y:S01]  /*5a60*/  @!UPT UIADD3 URZ, UPT, UPT, URZ, URZ, URZ ;  /* 0x000000fffffff290 */ /* 0x000fe2000fffe0ff */
[----:B--2---:R-:W-:Y:S11]  /*5a70*/  @P0 BRA `(.L_x_94) ;  /* 0x0000000000080947 */ /* 0x004ff60003800000 */
[----:B------:R-:W1:Y:S02]  /*5a80*/  SYNCS.PHASECHK.TRANS64.TRYWAIT P0, [R44+URZ+0xd0], R3 ;  /* 0x0000d0032c0075a7 */ /* 0x000e6400080011ff */
[----:B-1----:R-:W-:Y:S05]  /*5a90*/  @!P0 BRA `(.L_x_95) ;  /* 0x0000001c00948947 */ /* 0x002fea0003800000 */
.L_x_94:
[----:B------:R-:W-:Y:S05]  /*5aa0*/  @!P1 BRA `(.L_x_96) ;  /* 0x0000000000409947 */ /* 0x000fea0003800000 */
[----:B------:R-:W2:Y:S01]  /*5ab0*/  LDCU.64 UR8, c[0x4][0x70] ;  /* 0x01000e00ff0877ac */ /* 0x000ea20008000a00 */
[----:B-1----:R-:W-:Y:S01]  /*5ac0*/  MOV R3, 0x0 ;  /* 0x0000000000037802 */ /* 0x002fe20000000f00 */
[----:B------:R-:W-:Y:S02]  /*5ad0*/  HFMA2 R12, -RZ, RZ, 0, 5.9604644775390625e-08 ;  /* 0x00000001ff0c7431 */ /* 0x000fe400000001ff */
[----:B------:R-:W-:Y:S02]  /*5ae0*/  IMAD.MOV.U32 R8, RZ, RZ, 0x192 ;  /* 0x00000192ff087424 */ /* 0x000fe400078e00ff */
[----:B------:R-:W-:Y:S01]  /*5af0*/  IMAD.MOV.U32 R13, RZ, RZ, RZ ;  /* 0x000000ffff0d7224 */ /* 0x000fe200078e00ff */
[----:B------:R-:W1:Y:S01]  /*5b00*/  LDCU.64 UR6, c[0x4][0x78] ;  /* 0x01000f00ff0677ac */ /* 0x000e620008000a00 */
[----:B------:R-:W3:Y:S01]  /*5b10*/  LDC.64 R2, c[0x4][R3] ;  /* 0x0100000003027b82 */ /* 0x000ee20000000a00 */
[----:B------:R-:W5:Y:S01]  /*5b20*/  LDCU.64 UR4, c[0x4][0x10] ;  /* 0x01000200ff0477ac */ /* 0x000f620008000a00 */
[----:B--2---:R-:W-:Y:S01]  /*5b30*/  MOV R5, UR9 ;  /* 0x0000000900057c02 */ /* 0x004fe20008000f00 */
[----:B------:R-:W-:Y:S01]  /*5b40*/  IMAD.U32 R4, RZ, RZ, UR8 ;  /* 0x00000008ff047e24 */ /* 0x000fe2000f8e00ff */
[----:B-1----:R-:W-:Y:S01]  /*5b50*/  MOV R7, UR7 ;  /* 0x0000000700077c02 */ /* 0x002fe20008000f00 */
[----:B------:R-:W-:Y:S01]  /*5b60*/  IMAD.U32 R6, RZ, RZ, UR6 ;  /* 0x00000006ff067e24 */ /* 0x000fe2000f8e00ff */
[----:B-----5:R-:W-:Y:S01]  /*5b70*/  MOV R11, UR5 ;  /* 0x00000005000b7c02 */ /* 0x020fe20008000f00 */
[----:B------:R-:W-:Y:S02]  /*5b80*/  IMAD.U32 R10, RZ, RZ, UR4 ;  /* 0x00000004ff0a7e24 */ /* 0x000fe4000f8e00ff */
[----:B------:R-:W-:Y:S07]  /*5b90*/  LEPC R20, `(.L_x_96) ;  /* 0x000000001014794e */ /* 0x000fee0000000000 */
[----:B---34-:R-:W-:Y:S05]  /*5ba0*/  CALL.ABS.NOINC R2 ;  /* 0x0000000002007343 */ /* 0x018fea0003c00000 */
.L_x_96:
[----:B-1-3--:R-:W-:Y:S01]  /*5bb0*/  SHF.L.U32 R3, R40, 0x10, RZ ;  /* 0x0000001028037819 */ /* 0x00afe200000006ff */
[----:B------:R-:W-:Y:S05]  /*5bc0*/  WARPSYNC.ALL ;  /* 0x0000000000007948 */ /* 0x000fea0003800000 */
[----:B------:R-:W-:Y:S01]  /*5bd0*/  R2UR UR4, R34 ;  /* 0x00000000220472ca */ /* 0x000fe200000e0000 */
[----:B------:R-:W-:Y:S01]  /*5be0*/  BSSY.RECONVERGENT B0, `(.L_x_97) ;  /* 0x0000050000007945 */ /* 0x000fe20003800200 */
[----:B------:R-:W-:Y:S02]  /*5bf0*/  SHF.L.U32 R20, R42, 0x10, RZ ;  /* 0x000000102a147819 */ /* 0x000fe400000006ff */
[----:B------:R-:W-:Y:S02]  /*5c00*/  SHF.L.U32 R75, R69, 0x1, RZ ;  /* 0x00000001454b7819 */ /* 0x000fe400000006ff */
[----:B------:R-:W-:Y:S07]  /*5c10*/  ISETP.NE.AND P0, PT, R70, RZ, PT ;  /* 0x000000ff4600720c */ /* 0x000fee0003f05270 */
[----:B------:R-:W1:Y:S02]  /*5c20*/  LDTM.16dp256bit.x4 R4, tmem[UR4] ;  /* 0x00000004000479ee */ /* 0x000e640008120000 */
[C---:B-1----:R-:W-:Y:S01]  /*5c30*/  FMUL R0, R33.reuse, R4 ;  /* 0x0000000421007220 */ /* 0x042fe20000400000 */
[----:B------:R-:W-:Y:S01]  /*5c40*/  LOP3.LUT R4, R40, 0xffff0000, RZ, 0xc0, !PT ;  /* 0xffff000028047812 */ /* 0x000fe200078ec0ff */
[----:B------:R-:W-:Y:S01]  /*5c50*/  FMUL R2, R33, R5 ;  /* 0x0000000521027220 */ /* 0x000fe20000400000 */
[----:B------:R-:W-:Y:S01]  /*5c60*/  SHF.L.U32 R5, R41, 0x10, RZ ;  /* 0x0000001029057819 */ /* 0x000fe200000006ff */
[----:B------:R-:W-:Y:S01]  /*5c70*/  FFMA R0, R35, R3, R0 ;  /* 0x0000000323007223 */ /* 0x000fe20000000000 */
[----:B------:R-:W-:Y:S01]  /*5c80*/  FMUL R3, R33, R6 ;  /* 0x0000000621037220 */ /* 0x000fe20000400000 */
[----:B------:R-:W-:Y:S01]  /*5c90*/  LOP3.LUT R6, R41, 0xffff0000, RZ, 0xc0, !PT ;  /* 0xffff000029067812 */ /* 0x000fe200078ec0ff */
[----:B------:R-:W-:Y:S01]  /*5ca0*/  FFMA R2, R35, R4, R2 ;  /* 0x0000000423027223 */ /* 0x000fe20000000002 */
[----:B------:R-:W-:Y:S01]  /*5cb0*/  FMUL R7, R33, R7 ;  /* 0x0000000721077220 */ /* 0x000fe20000400000 */
[----:B------:R-:W-:Y:S01]  /*5cc0*/  FFMA R3, R35, R5, R3 ;  /* 0x0000000523037223 */ /* 0x000fe20000000003 */
[C---:B------:R-:W-:Y:S01]  /*5cd0*/  FMUL R4, R33.reuse, R8 ;  /* 0x0000000821047220 */ /* 0x040fe20000400000 */
[----:B------:R-:W-:Y:S01]  /*5ce0*/  FMUL R5, R33, R9 ;  /* 0x0000000921057220 */ /* 0x000fe20000400000 */
[----:B------:R-:W-:Y:S01]  /*5cf0*/  F2FP.BF16.F32.PACK_AB R36, R2, R0 ;  /* 0x000000000224723e */ /* 0x000fe200000010ff */
[C---:B------:R-:W-:Y:S01]  /*5d00*/  FFMA R7, R35.reuse, R6, R7 ;  /* 0x0000000623077223 */ /* 0x040fe20000000007 */
[----:B------:R-:W-:Y:S01]  /*5d10*/  LOP3.LUT R0, R42, 0xffff0000, RZ, 0xc0, !PT ;  /* 0xffff00002a007812 */ /* 0x000fe200078ec0ff */
[----:B------:R-:W-:Y:S01]  /*5d20*/  FFMA R4, R35, R20, R4 ;  /* 0x0000001423047223 */ /* 0x000fe20000000004 */
[----:B------:R-:W-:Y:S01]  /*5d30*/  SHF.L.U32 R2, R43, 0x10, RZ ;  /* 0x000000102b027819 */ /* 0x000fe200000006ff */
[----:B------:R-:W-:Y:S01]  /*5d40*/  FMUL R6, R33, R10 ;  /* 0x0000000a21067220 */ /* 0x000fe20000400000 */
[----:B------:R-:W-:Y:S01]  /*5d50*/  F2FP.BF16.F32.PACK_AB R37, R7, R3 ;  /* 0x000000030725723e */ /* 0x000fe200000010ff */
[----:B------:R-:W-:Y:S01]  /*5d60*/  FFMA R5, R35, R0, R5 ;  /* 0x0000000023057223 */ /* 0x000fe20000000005 */
[----:B------:R-:W-:Y:S01]  /*5d70*/  LOP3.LUT R3, R43, 0xffff0000, RZ, 0xc0, !PT ;  /* 0xffff00002b037812 */ /* 0x000fe200078ec0ff */
[----:B------:R-:W-:Y:S01]  /*5d80*/  FFMA R6, R35, R2, R6 ;  /* 0x0000000223067223 */ /* 0x000fe20000000006 */
[C---:B----4-:R-:W-:Y:S01]  /*5d90*/  SHF.L.U32 R7, R48.reuse, 0x10, RZ ;  /* 0x0000001030077819 */ /* 0x050fe200000006ff */
[C---:B------:R-:W-:Y:S01]  /*5da0*/  FMUL R11, R33.reuse, R11 ;  /* 0x0000000b210b7220 */ /* 0x040fe20000400000 */
[----:B------:R-:W-:Y:S01]  /*5db0*/  LOP3.LUT R0, R48, 0xffff0000, RZ, 0xc0, !PT ;  /* 0xffff000030007812 */ /* 0x000fe200078ec0ff */
[----:B------:R-:W-:Y:S01]  /*5dc0*/  FMUL R8, R33, R12 ;  /* 0x0000000c21087220 */ /* 0x000fe20000400000 */
[----:B------:R-:W-:Y:S01]  /*5dd0*/  SHF.L.U32 R2, R49, 0x10, RZ ;  /* 0x0000001031027819 */ /* 0x000fe200000006ff */
[----:B------:R-:W-:Y:S01]  /*5de0*/  FMUL R9, R33, R13 ;  /* 0x0000000d21097220 */ /* 0x000fe20000400000 */
[----:B------:R-:W-:Y:S01]  /*5df0*/  F2FP.BF16.F32.PACK_AB R38, R5, R4 ;  /* 0x000000040526723e */ /* 0x000fe200000010ff */
[C---:B------:R-:W-:Y:S01]  /*5e00*/  FFMA R11, R35.reuse, R3, R11 ;  /* 0x00000003230b7223 */ /* 0x040fe2000000000b */
[----:B------:R-:W-:Y:S01]  /*5e10*/  MOV R5, UR56 ;  /* 0x0000003800057c02 */ /* 0x000fe20008000f00 */
[----:B------:R-:W-:Y:S01]  /*5e20*/  FFMA R8, R35, R7, R8 ;  /* 0x0000000723087223 */ /* 0x000fe20000000008 */
[----:B------:R-:W-:Y:S01]  /*5e30*/  SHF.L.U32 R3, R51, 0x10, RZ ;  /* 0x0000001033037819 */ /* 0x000fe200000006ff */
[----:B------:R-:W-:Y:S01]  /*5e40*/  FFMA R9, R35, R0, R9 ;  /* 0x0000000023097223 */ /* 0x000fe20000000009 */
[----:B------:R-:W-:Y:S01]  /*5e50*/  LOP3.LUT R0, R49, 0xffff0000, RZ, 0xc0, !PT ;  /* 0xffff000031007812 */ /* 0x000fe200078ec0ff */
[----:B------:R-:W-:Y:S01]  /*5e60*/  FMUL R10, R33, R14 ;  /* 0x0000000e210a7220 */ /* 0x000fe20000400000 */
[----:B------:R-:W-:Y:S01]  /*5e70*/  LOP3.LUT R4, R51, 0xffff0000, RZ, 0xc0, !PT ;  /* 0xffff000033047812 */ /* 0x000fe200078ec0ff */
[C---:B------:R-:W-:Y:S01]  /*5e80*/  FMUL R15, R33.reuse, R15 ;  /* 0x0000000f210f7220 */ /* 0x040fe20000400000 */
[----:B------:R-:W-:Y:S01]  /*5e90*/  FMUL R12, R33, R16 ;  /* 0x00000010210c7220 */ /* 0x000fe20000400000 */
[C---:B------:R-:W-:Y:S01]  /*5ea0*/  FFMA R10, R35.reuse, R2, R10 ;  /* 0x00000002230a7223 */ /* 0x040fe2000000000a */
[C---:B------:R-:W-:Y:S01]  /*5eb0*/  LOP3.LUT R2, R50.reuse, 0xffff0000, RZ, 0xc0, !PT ;  /* 0xffff000032027812 */ /* 0x040fe200078ec0ff */
[----:B------:R-:W-:Y:S01]  /*5ec0*/  FFMA R15, R35, R0, R15 ;  /* 0x00000000230f7223 */ /* 0x000fe2000000000f */
[----:B------:R-:W-:Y:S01]  /*5ed0*/  SHF.L.U32 R0, R50, 0x10, RZ ;  /* 0x0000001032007819 */ /* 0x000fe200000006ff */
[C---:B------:R-:W-:Y:S01]  /*5ee0*/  FMUL R13, R33.reuse, R17 ;  /* 0x00000011210d7220 */ /* 0x040fe20000400000 */
[C---:B------:R-:W-:Y:S01]  /*5ef0*/  FMUL R14, R33.reuse, R18 ;  /* 0x00000012210e7220 */ /* 0x040fe20000400000 */
[----:B------:R-:W-:Y:S01]  /*5f00*/  FMUL R19, R33, R19 ;  /* 0x0000001321137220 */ /* 0x000fe20000400000 */
[----:B------:R-:W-:Y:S01]  /*5f10*/  LEA R5, R5, R64, 0xb ;  /* 0x0000004005057211 */ /* 0x000fe200078e58ff */
[C---:B------:R-:W-:Y:S01]  /*5f20*/  FFMA R12, R35.reuse, R0, R12 ;  /* 0x00000000230c7223 */ /* 0x040fe2000000000c */
[C---:B------:R-:W-:Y:S01]  /*5f30*/  FFMA R13, R35.reuse, R2, R13 ;  /* 0x00000002230d7223 */ /* 0x040fe2000000000d */
[C---:B------:R-:W-:Y:S01]  /*5f40*/  FFMA R14, R35.reuse, R3, R14 ;  /* 0x00000003230e7223 */ /* 0x040fe2000000000e */
[----:B------:R-:W-:Y:S01]  /*5f50*/  FFMA R19, R35, R4, R19 ;  /* 0x0000000423137223 */ /* 0x000fe20000000013 */
[----:B------:R-:W-:Y:S02]  /*5f60*/  F2FP.BF16.F32.PACK_AB R39, R11, R6 ;  /* 0x000000060b27723e */ /* 0x000fe400000010ff */
[----:B------:R-:W-:Y:S02]  /*5f70*/  LEA R5, R5, UR48, 0x1 ;  /* 0x0000003005057c11 */ /* 0x000fe4000f8e08ff */
[----:B------:R-:W-:Y:S02]  /*5f80*/  F2FP.BF16.F32.PACK_AB R8, R9, R8 ;  /* 0x000000080908723e */ /* 0x000fe400000010ff */
[----:B------:R-:W-:Y:S01]  /*5f90*/  F2FP.BF16.F32.PACK_AB R9, R15, R10 ;  /* 0x0000000a0f09723e */ /* 0x000fe200000010ff */
[----:B------:R1:W-:Y:S01]  /*5fa0*/  STSM.16.M88.4 [R5+0x200], R36 ;  /* 0x0002002405007844 */ /* 0x0003e20000000200 */
[----:B------:R-:W-:Y:S02]  /*5fb0*/  F2FP.BF16.F32.PACK_AB R10, R13, R12 ;  /* 0x0000000c0d0a723e */ /* 0x000fe400000010ff */
[----:B------:R-:W-:Y:S02]  /*5fc0*/  F2FP.BF16.F32.PACK_AB R11, R19, R14 ;  /* 0x0000000e130b723e */ /* 0x000fe400000010ff */
[----:B------:R-:W-:Y:S05]  /*5fd0*/  IADD3 R0, PT, PT, R75, 0x200, R5 ;  /* 0x000002004b007810 */ /* 0x000fea0007ffe005 */
[----:B------:R1:W-:Y:S01]  /*5fe0*/  STSM.16.M88.4 [R0], R8 ;  /* 0x0000000800007844 */ /* 0x0003e20000000200 */
[----:B------:R-:W-:Y:S01]  /*5ff0*/  @!PT LDS RZ, [RZ] ;  /* 0x00000000fffff984 */ /* 0x000fe20000000800 */
[----:B------:R-:W-:Y:S01]  /*6000*/  @!PT LDS RZ, [RZ] ;  /* 0x00000000fffff984 */ /* 0x000fe20000000800 */
[----:B------:R-:W-:Y:S01]  /*6010*/  @!PT LDS RZ, [RZ] ;  /* 0x00000000fffff984 */ /* 0x000fe20000000800 */
[----:B------:R-:W-:Y:S01]  /*6020*/  @!PT LDS RZ, [RZ] ;  /* 0x00000000fffff984 */ /* 0x000fe20000000800 */
[----:B------:R2:W-:Y:S07]  /*6030*/  MEMBAR.ALL.CTA ;  /* 0x0000000000007992 */ /* 0x0005ee0000008000 */
[----:B--2---:R-:W2:Y:S02]  /*6040*/  FENCE.VIEW.ASYNC.S ;  /* 0x00000000000073c6 */ /* 0x004ea40000000000 */
[----:B--2---:R-:W-:Y:S06]  /*6050*/  BAR.SYNC.DEFER_BLOCKING 0x1, 0x80 ;  /* 0x0042000000007b1d */ /* 0x004fec0000010000 */
[----:B------:R-:W-:Y:S05]  /*6060*/  @P0 BRA `(.L_x_98) ;  /* 0x00000000001c0947 */ /* 0x000fea0003800000 */
[----:B------:R-:W-:Y:S02]  /*6070*/  UIADD3 UR6, UP0, UPT, UR54, 0x680, URZ ;  /* 0x0000068036067890 */ /* 0x000fe4000ff1e0ff */
[----:B------:R-:W-:Y:S02]  /*6080*/  ULEA UR4, UR56, UR48, 0xc ;  /* 0x0000003038047291 */ /* 0x000fe4000f8e60ff */
[----:B------:R-:W-:Y:S02]  /*6090*/  UIADD3.X UR7, UPT, UPT, URZ, UR55, URZ, UP0, !UPT ;  /* 0x00000037ff077290 */ /* 0x000fe400087fe4ff */
[----:B------:R-:W-:Y:S01]  /*60a0*/  UIADD3 UR40, UPT, UPT, UR4, 0x200, URZ ;  /* 0x0000020004287890 */ /* 0x000fe2000fffe0ff */
[----:B------:R-:W-:Y:S08]  /*60b0*/  UMOV UR43, UR36 ;  /* 0x00000024002b7c82 */ /* 0x000ff00008000000 */
[----:B------:R2:W-:Y:S02]  /*60c0*/  UTMASTG.3D [UR40], [UR6] ;  /* 0x00000028060073b5 */ /* 0x0005e40008010000 */
[----:B--2---:R0:W-:Y:S02]  /*60d0*/  UTMACMDFLUSH ;  /* 0x00000000000079b7 */ /* 0x0041e40000000000 */
.L_x_98:
[----:B------:R-:W-:Y:S05]  /*60e0*/  BSYNC.RECONVERGENT B0 ;  /* 0x0000000000007941 */ /* 0x000fea0003800200 */
.L_x_97:
[----:B------:R-:W-:Y:S01]  /*60f0*/  UIADD3 UR40, UPT, UPT, UR56, 0x1, URZ ;  /* 0x0000000138287890 */ /* 0x000fe2000fffe0ff */
[----:B------:R-:W-:Y:S03]  /*6100*/  BSSY.RECONVERGENT B0, `(.L_x_99) ;  /* 0x0000005000007945 */ /* 0x000fe60003800200 */
[----:B------:R-:W-:Y:S04]  /*6110*/  UISETP.NE.AND UP0, UPT, UR40, 0x3, UPT ;  /* 0x000000032800788c */ /* 0x000fe8000bf05270 */
[----:B------:R-:W-:Y:S01]  /*6120*/  USEL UR43, UR40, URZ, UP0 ;  /* 0x000000ff282b7287 */ /* 0x000fe20008000000 */
[----:B------:R-:W-:Y:S11]  /*6130*/  @P0 BRA `(.L_x_100) ;  /* 0x0000000000040947 */ /* 0x000ff60003800000 */
[----:B------:R-:W-:Y:S04]  /*6140*/  DEPBAR.LE SB0, 0x1 ;  /* 0x000080400000791a */ /* 0x000fe80000000000 */
.L_x_100:
[----:B------:R-:W-:Y:S05]  /*6150*/  BSYNC.RECONVERGENT B0 ;  /* 0x0000000000007941 */ /* 0x000fea0003800200 */
.L_x_99:
[----:B------:R-:W-:Y:S01]  /*6160*/  BAR.SYNC.DEFER_BLOCKING 0x1, 0x80 ;  /* 0x0042000000007b1d */ /* 0x000fe20000010000 */
[----:B------:R-:W-:Y:S01]  /*6170*/  ISETP.NE.AND P1, PT, R74, RZ, PT ;  /* 0x000000ff4a00720c */ /* 0x000fe20003f25270 */
[----:B------:R-:W-:Y:S01]  /*6180*/  UISETP.NE.AND UP0, UPT, UR50, URZ, UPT ;  /* 0x000000ff3200728c */ /* 0x000fe2000bf05270 */
[----:B------:R-:W-:Y:S11]  /*6190*/  LEA R2, R46, UR48, 0x3 ;  /* 0x000000302e027c11 */ /* 0x000ff6000f8e18ff */
[----:B------:R-:W-:Y:S01]  /*61a0*/  @P1 SHF.L.U32 R3, R45, 0x1f, RZ ;  /* 0x0000001f2d031819 */ /* 0x000fe200000006ff */
[----:B------:R-:W-:Y:S06]  /*61b0*/  BRA.U !UP0, `(.L_x_101) ;  /* 0x0000000108247547 */ /* 0x000fec000b800000 */
[----:B------:R-:W-:Y:S01]  /*61c0*/  IMAD.U32 R4, RZ, RZ, UR49 ;  /* 0x00000031ff047e24 */ /* 0x000fe2000f8e00ff */
[----:B-1----:R-:W-:Y:S01]  /*61d0*/  MOV R0, UR37 ;  /* 0x0000002500007c02 */ /* 0x002fe20008000f00 */
[----:B------:R-:W-:Y:S03]  /*61e0*/  UIADD3 UR49, UPT, UPT, UR49, 0x1, URZ ;  /* 0x0000000131317890 */ /* 0x000fe6000fffe0ff */
[----:B------:R-:W-:Y:S01]  /*61f0*/  @P1 LEA R4, R4, UR48, 0x3 ;  /* 0x0000003004041c11 */ /* 0x000fe2000f8e18ff */
[----:B------:R-:W-:Y:S04]  /*6200*/  UISETP.NE.AND UP0, UPT, UR49, 0x3, UPT ;  /* 0x000000033100788c */ /* 0x000fe8000bf05270 */
[----:B------:R-:W-:Y:S01]  /*6210*/  @P1 VIADD R4, R4, 0x88 ;  /* 0x0000008804041836 */ /* 0x000fe20000000000 */
[----:B------:R-:W-:Y:S04]  /*6220*/  USEL UR49, UR49, URZ, UP0 ;  /* 0x000000ff31317287 */ /* 0x000fe80008000000 */
[----:B------:R-:W-:Y:S04]  /*6230*/  @P1 PRMT R0, R0, 0x654, R4 ;  /* 0x0000065400001816 */ /* 0x000fe80000000004 */
[----:B------:R2:W-:Y:S04]  /*6240*/  @P1 SYNCS.ARRIVE.TRANS64.RED.A1T0 RZ, [R0+URZ], RZ ;  /* 0x000000ff00ff19a7 */ /* 0x0005e800081004ff */
.L_x_101:
[----:B------:R-:W3:Y:S01]  /*6250*/  @P1 SYNCS.PHASECHK.TRANS64.TRYWAIT P0, [R2+URZ+0x70], R3 ;  /* 0x00007003020015a7 */ /* 0x000ee200080011ff */
[----:B------:R-:W-:Y:S01]  /*6260*/  BSSY B1, `(.L_x_102) ;  /* 0x0000013000017945 */ /* 0x000fe20003800000 */
[----:B---3--:R-:W-:Y:S03]  /*6270*/  @P1 SEL R47, RZ, 0x1, !P0 ;  /* 0x00000001ff2f1807 */ /* 0x008fe60004000000 */
[----:B------:R-:W-:Y:S05]  /*6280*/  @!P1 BRA `(.L_x_103) ;  /* 0x0000000000409947 */ /* 0x000fea0003800000 */
[----:B------:R-:W-:Y:S01]  /*6290*/  ISETP.NE.AND P1, PT, R76, RZ, PT ;  /* 0x000000ff4c00720c */ /* 0x000fe20003f25270 */
[----:B------:R-:W-:Y:S01]  /*62a0*/  BSSY B0, `(.L_x_104) ;  /* 0x0000009000007945 */ /* 0x000fe20003800000 */
[----:B------:R-:W-:Y:S11]  /*62b0*/  ISETP.NE.AND P0, PT, R47, RZ, PT ;  /* 0x000000ff2f00720c */ /* 0x000ff60003f05270 */
[----:B------:R-:W-:Y:S05]  /*62c0*/  @P1 IMAD R3, R46, 0x800, R64 ;  /* 0x000008002e031824 */ /* 0x000fea00078e0240 */
[----:B------:R-:W-:Y:S05]  /*62d0*/  @P1 LEA R3, R3, UR48, 0x1 ;  /* 0x0000003003031c11 */ /* 0x000fea000f8e08ff */
[----:B-12---:R-:W-:Y:S01]  /*62e0*/  @P1 IMAD.IADD R0, R75, 0x1, R3 ;  /* 0x000000014b001824 */ /* 0x006fe200078e0203 */
[----:B------:R-:W-:Y:S06]  /*62f0*/  @P0 BRA `(.L_x_105) ;  /* 0x00000000000c0947 */ /* 0x000fec0003800000 */
[----:B------:R-:W-:Y:S04]  /*6300*/  SHF.L.U32 R45, R45, 0x1f, RZ ;  /* 0x0000001f2d2d7819 */ /* 0x000fe800000006ff */
[----:B------:R-:W1:Y:S02]  /*6310*/  SYNCS.PHASECHK.TRANS64.TRYWAIT P0, [R2+URZ+0x70], R45 ;  /* 0x0000702d020075a7 */ /* 0x000e6400080011ff */
[----:B-1----:R-:W-:Y:S05]  /*6320*/  @!P0 BRA `(.L_x_106) ;  /* 0x0000001400848947 */ /* 0x002fea0003800000 */
.L_x_105:
[----:B------:R-:W-:Y:S05]  /*6330*/  BSYNC B0 ;  /* 0x0000000000007941 */ /* 0x000fea0003800000 */
.L_x_104:
[----:B------:R-:W-:Y:S11]  /*6340*/  ISETP.NE.AND P0, PT, R76, RZ, PT ;  /* 0x000000ff4c00720c */ /* 0x000ff60003f05270 */
[----:B------:R-:W-:Y:S02]  /*6350*/  @!UPT UIADD3 URZ, UPT, UPT, URZ, URZ, URZ ;  /* 0x000000fffffff290 */ /* 0x000fe4000fffe0ff */
[----:B------:R-:W-:Y:S05]  /*6360*/  @P0 WARPSYNC.ALL ;  /* 0x0000000000000948 */ /* 0x000fea0003800000 */
[----:B------:R3:W4:Y:S04]  /*6370*/  @P0 LDSM.16.M88.4 R40, [R3+0x200] ;  /* 0x000200000328083b */ /* 0x0007280000000200 */
[----:B------:R3:W2:Y:S02]  /*6380*/  @P0 LDSM.16.M88.4 R48, [R0+0x200] ;  /* 0x000200000030083b */ /* 0x0006a40000000200 */
.L_x_103:
[----:B------:R-:W-:Y:S05]  /*6390*/  BSYNC B1 ;  /* 0x0000000000017941 */ /* 0x000fea0003800000 */
.L_x_102:
[----:B-123--:R-:W-:Y:S05]  /*63a0*/  VIADD R0, R34, 0x20 ;  /* 0x0000002022007836 */ /* 0x00efea0000000000 */
[----:B------:R-:W-:Y:S04]  /*63b0*/  SHF.R.U32.HI R0, RZ, 0x15, R0 ;  /* 0x00000015ff007819 */ /* 0x000fe80000011600 */
[----:B------:R-:W-:Y:S11]  /*63c0*/  LOP3.LUT P0, RZ, R0, 0x3, R65, 0x48, !PT ;  /* 0x0000000300ff7812 */ /* 0x000ff60007804841 */
[----:B------:R-:W-:Y:S02]  /*63d0*/  @!UPT UIADD3 URZ, UPT, UPT, URZ, URZ, URZ ;  /* 0x000000fffffff290 */ /* 0x000fe4000fffe0ff */
[----:B------:R-:W-:Y:S05]  /*63e0*/  @!P0 BRA `(.L_x_107) ;  /* 0x0000000000408947 */ /* 0x000fea0003800000 */
[----:B------:R-:W1:Y:S01]  /*63f0*/  LDCU.64 UR8, c[0x4][0x70] ;  /* 0x01000e00ff0877ac */ /* 0x000e620008000a00 */
[----:B------:R-:W-:Y:S01]  /*6400*/  MOV R3, 0x0 ;  /* 0x0000000000037802 */ /* 0x000fe20000000f00 */
[----:B------:R-:W-:Y:S02]  /*6410*/  HFMA2 R12, -RZ, RZ, 0, 5.9604644775390625e-08 ;  /* 0x00000001ff0c7431 */ /* 0x000fe400000001ff */
[----:B------:R-:W-:Y:S02]  /*6420*/  IMAD.MOV.U32 R8, RZ, RZ, 0x192 ;  /* 0x00000192ff087424 */ /* 0x000fe400078e00ff */
[----:B------:R-:W-:Y:S01]  /*6430*/  IMAD.MOV.U32 R13, RZ, RZ, RZ ;  /* 0x000000ffff0d7224 */ /* 0x000fe200078e00ff */
[----:B------:R-:W2:Y:S01]  /*6440*/  LDCU.64 UR6, c[0x4][0x78] ;  /* 0x01000f00ff0677ac */ /* 0x000ea20008000a00 */
[----:B------:R-:W3:Y:S01]  /*6450*/  LDC.64 R2, c[0x4][R3] ;  /* 0x0100000003027b82 */ /* 0x000ee20000000a00 */
[----:B------:R-:W5:Y:S01]  /*6460*/  LDCU.64 UR4, c[0x4][0x10] ;  /* 0x01000200ff0477ac */ /* 0x000f620008000a00 */
[----:B-1----:R-:W-:Y:S01]  /*6470*/  MOV R5, UR9 ;  /* 0x0000000900057c02 */ /* 0x002fe20008000f00 */
[----:B------:R-:W-:Y:S01]  /*6480*/  IMAD.U32 R4, RZ, RZ, UR8 ;  /* 0x00000008ff047e24 */ /* 0x000fe2000f8e00ff */
[----:B--2---:R-:W-:Y:S01]  /*6490*/  MOV R7, UR7 ;  /* 0x0000000700077c02 */ /* 0x004fe20008000f00 */
[----:B------:R-:W-:Y:S01]  /*64a0*/  IMAD.U32 R6, RZ, RZ, UR6 ;  /* 0x00000006ff067e24 */ /* 0x000fe2000f8e00ff */
[----:B-----5:R-:W-:Y:S01]  /*64b0*/  MOV R11, UR5 ;  /* 0x00000005000b7c02 */ /* 0x020fe20008000f00 */
[----:B------:R-:W-:Y:S02]  /*64c0*/  IMAD.U32 R10, RZ, RZ, UR4 ;  /* 0x00000004ff0a7e24 */ /* 0x000fe4000f8e00ff */
[----:B------:R-:W-:Y:S07]  /*64d0*/  LEPC R20, `(.L_x_107) ;  /* 0x000000001014794e */ /* 0x000fee0000000000 */
[----:B---34-:R-:W-:Y:S05]  /*64e0*/  CALL.ABS.NOINC R2 ;  /* 0x0000000002007343 */ /* 0x018fea0003c00000 */
.L_x_107:
[----:B------:R-:W-:Y:S01]  /*64f0*/  ISETP.NE.AND P0, PT, R70, RZ, PT ;  /* 0x000000ff4600720c */ /* 0x000fe20003f05270 */
[----:B------:R-:W-:Y:S05]  /*6500*/  WARPSYNC.ALL ;  /* 0x0000000000007948 */ /* 0x000fea0003800000 */
[----:B------:R-:W-:Y:S01]  /*6510*/  R2UR UR4, R34 ;  /* 0x00000000220472ca */ /* 0x000fe200000e0000 */
[----:B------:R-:W-:Y:S01]  /*6520*/  BSSY.RECONVERGENT B0, `(.L_x_108) ;  /* 0x0000056000007945 */ /* 0x000fe20003800200 */
[C---:B----4-:R-:W-:Y:S02]  /*6530*/  SHF.L.U32 R20, R40.reuse, 0x10, RZ ;  /* 0x0000001028147819 */ /* 0x050fe400000006ff */
[----:B------:R-:W-:Y:S02]  /*6540*/  LOP3.LUT R21, R40, 0xffff0000, RZ, 0xc0, !PT ;  /* 0xffff000028157812 */ /* 0x000fe400078ec0ff */
[C---:B------:R-:W-:Y:S02]  /*6550*/  SHF.L.U32 R34, R41.reuse, 0x10, RZ ;  /* 0x0000001029227819 */ /* 0x040fe400000006ff */
[----:B------:R-:W-:Y:S02]  /*6560*/  R2UR UR5, R44 ;  /* 0x000000002c0572ca */ /* 0x000fe400000e0000 */
[----:B------:R-:W-:Y:S02]  /*6570*/  LOP3.LUT R36, R41, 0xffff0000, RZ, 0xc0, !PT ;  /* 0xffff000029247812 */ /* 0x000fe400078ec0ff */
[C---:B------:R-:W-:Y:S01]  /*6580*/  SHF.L.U32 R37, R42.reuse, 0x10, RZ ;  /* 0x000000102a257819 */ /* 0x040fe200000006ff */
[----:B------:R-:W1:Y:S01]  /*6590*/  LDTM.16dp256bit.x4 R4, tmem[UR4+0x20] ;  /* 0x00002004000479ee */ /* 0x000e620008120000 */
[----:B------:R-:W-:Y:S01]  /*65a0*/  LOP3.LUT R38, R42, 0xffff0000, RZ, 0xc0, !PT ;  /* 0xffff00002a267812 */ /* 0x000fe200078ec0ff */
[----:B------:R-:W-:Y:S01]  /*65b0*/  NOP ;  /* 0x0000000000007918 */ /* 0x000fe20000000000 */
[C---:B------:R-:W-:Y:S02]  /*65c0*/  SHF.L.U32 R39, R43.reuse, 0x10, RZ ;  /* 0x000000102b277819 */ /* 0x040fe400000006ff */
[----:B------:R-:W-:Y:S02]  /*65d0*/  LOP3.LUT R40, R43, 0xffff0000, RZ, 0xc0, !PT ;  /* 0xffff00002b287812 */ /* 0x000fe400078ec0ff */
[C---:B------:R-:W-:Y:S01]  /*65e0*/  SHF.L.U32 R41, R48.reuse, 0x10, RZ ;  /* 0x0000001030297819 */ /* 0x040fe200000006ff */
[----:B------:R-:W-:Y:S01]  /*65f0*/  UIADD3 UR5, UPT, UPT, UR5, 0xf0, URZ ;  /* 0x000000f005057890 */ /* 0x000fe2000fffe0ff */
[----:B------:R-:W-:Y:S02]  /*6600*/  LOP3.LUT R42, R48, 0xffff0000, RZ, 0xc0, !PT ;  /* 0xffff0000302a7812 */ /* 0x000fe400078ec0ff */
[C---:B------:R-:W-:Y:S01]  /*6610*/  SHF.L.U32 R43, R49.reuse, 0x10, RZ ;  /* 0x00000010312b7819 */ /* 0x040fe200000006ff */
[----:B------:R-:W-:Y:S01]  /*6620*/  UPRMT UR5, UR37, 0x654, UR5 ;  /* 0x0000065425057896 */ /* 0x000fe20008000005 */
[----:B------:R-:W-:Y:S02]  /*6630*/  LOP3.LUT R44, R49, 0xffff0000, RZ, 0xc0, !PT ;  /* 0xffff0000312c7812 */ /* 0x000fe400078ec0ff */
[C---:B------:R-:W-:Y:S02]  /*6640*/  SHF.L.U32 R45, R50.reuse, 0x10, RZ ;  /* 0x00000010322d7819 */ /* 0x040fe400000006ff */
[----:B------:R-:W-:Y:S02]  /*6650*/  LOP3.LUT R46, R50, 0xffff0000, RZ, 0xc0, !PT ;  /* 0xffff0000322e7812 */ /* 0x000fe400078ec0ff */
[C---:B------:R-:W-:Y:S02]  /*6660*/  SHF.L.U32 R47, R51.reuse, 0x10, RZ ;  /* 0x00000010332f7819 */ /* 0x040fe400000006ff */
[----:B-1----:R-:W-:Y:S01]  /*6670*/  SYNCS.ARRIVE.TRANS64.RED.A1T0 RZ, [UR5], RZ ;  /* 0x000000ffffff79a7 */ /* 0x002fe20008100405 */
[----:B------:R-:W-:Y:S01]  /*6680*/  LOP3.LUT R48, R51, 0xffff0000, RZ, 0xc0, !PT ;  /* 0xffff000033307812 */ /* 0x000fe200078ec0ff */
[C---:B------:R-:W-:Y:S01]  /*6690*/  FMUL R4, R33.reuse, R4 ;  /* 0x0000000421047220 */ /* 0x040fe20000400000 */
[C---:B------:R-:W-:Y:S01]  /*66a0*/  FMUL R5, R33.reuse, R5 ;  /* 0x0000000521057220 */ /* 0x040fe20000400000 */
[C---:B------:R-:W-:Y:S01]  /*66b0*/  FMUL R6, R33.reuse, R6 ;  /* 0x0000000621067220 */ /* 0x040fe20000400000 */
[----:B------:R-:W-:Y:S01]  /*66c0*/  FMUL R7, R33, R7 ;  /* 0x0000000721077220 */ /* 0x000fe20000400000 */
[C---:B------:R-:W-:Y:S01]  /*66d0*/  FFMA R4, R35.reuse, R20, R4 ;  /* 0x0000001423047223 */ /* 0x040fe20000000004 */
[C---:B------:R-:W-:Y:S01]  /*66e0*/  FFMA R5, R35.reuse, R21, R5 ;  /* 0x0000001523057223 */ /* 0x040fe20000000005 */
[C---:B------:R-:W-:Y:S01]  /*66f0*/  FFMA R6, R35.reuse, R34, R6 ;  /* 0x0000002223067223 */ /* 0x040fe20000000006 */
[----:B------:R-:W-:Y:S01]  /*6700*/  FFMA R7, R35, R36, R7 ;  /* 0x0000002423077223 */ /* 0x000fe20000000007 */
[C---:B------:R-:W-:Y:S01]  /*6710*/  FMUL R8, R33.reuse, R8 ;  /* 0x0000000821087220 */ /* 0x040fe20000400000 */
[----:B------:R-:W-:Y:S01]  /*6720*/  FMUL R9, R33, R9 ;  /* 0x0000000921097220 */ /* 0x000fe20000400000 */
[----:B------:R-:W-:Y:S01]  /*6730*/  F2FP.BF16.F32.PACK_AB R4, R5, R4 ;  /* 0x000000040504723e */ /* 0x000fe200000010ff */
[----:B------:R-:W-:Y:S01]  /*6740*/  FMUL R10, R33, R10 ;  /* 0x0000000a210a7220 */ /* 0x000fe20000400000 */
[----:B------:R-:W-:Y:S01]  /*6750*/  F2FP.BF16.F32.PACK_AB R5, R7, R6 ;  /* 0x000000060705723e */ /* 0x000fe200000010ff */
[C---:B------:R-:W-:Y:S01]  /*6760*/  FFMA R8, R35.reuse, R37, R8 ;  /* 0x0000002523087223 */ /* 0x040fe20000000008 */
[----:B------:R-:W-:Y:S01]  /*6770*/  FFMA R9, R35, R38, R9 ;  /* 0x0000002623097223 */ /* 0x000fe20000000009 */
[C---:B------:R-:W-:Y:S01]  /*6780*/  FMUL R11, R33.reuse, R11 ;  /* 0x0000000b210b7220 */ /* 0x040fe20000400000 */
[C---:B------:R-:W-:Y:S01]  /*6790*/  FMUL R0, R33.reuse, R12 ;  /* 0x0000000c21007220 */ /* 0x040fe20000400000 */
[----:B------:R-:W-:Y:S01]  /*67a0*/  FMUL R2, R33, R13 ;  /* 0x0000000d21027220 */ /* 0x000fe20000400000 */
[----:B------:R-:W-:Y:S01]  /*67b0*/  FFMA R10, R35, R39, R10 ;  /* 0x00000027230a7223 */ /* 0x000fe2000000000a */
[----:B------:R-:W-:Y:S01]  /*67c0*/  FMUL R3, R33, R14 ;  /* 0x0000000e21037220 */ /* 0x000fe20000400000 */
[----:B------:R-:W-:Y:S01]  /*67d0*/  F2FP.BF16.F32.PACK_AB R6, R9, R8 ;  /* 0x000000080906723e */ /* 0x000fe200000010ff */
[----:B------:R-:W-:Y:S01]  /*67e0*/  FFMA R11, R35, R40, R11 ;  /* 0x00000028230b7223 */ /* 0x000fe2000000000b */
[C---:B------:R-:W-:Y:S01]  /*67f0*/  FMUL R15, R33.reuse, R15 ;  /* 0x0000000f210f7220 */ /* 0x040fe20000400000 */
[----:B------:R-:W-:Y:S01]  /*6800*/  FMUL R12, R33, R16 ;  /* 0x00000010210c7220 */ /* 0x000fe20000400000 */
[----:B------:R-:W-:Y:S01]  /*6810*/  FFMA R0, R35, R41, R0 ;  /* 0x0000002923007223 */ /* 0x000fe20000000000 */
[----:B------:R-:W-:Y:S01]  /*6820*/  MOV R8, UR43 ;  /* 0x0000002b00087c02 */ /* 0x000fe20008000f00 */
[----:B------:R-:W-:Y:S01]  /*6830*/  FMUL R13, R33, R17 ;  /* 0x00000011210d7220 */ /* 0x000fe20000400000 */
[----:B------:R-:W-:Y:S01]  /*6840*/  FFMA R2, R35, R42, R2 ;  /* 0x0000002a23027223 */ /* 0x000fe20000000002 */
[----:B------:R-:W-:Y:S01]  /*6850*/  FMUL R14, R33, R18 ;  /* 0x00000012210e7220 */ /* 0x000fe20000400000 */
[C---:B------:R-:W-:Y:S01]  /*6860*/  FFMA R3, R35.reuse, R43, R3 ;  /* 0x0000002b23037223 */ /* 0x040fe20000000003 */
[----:B------:R-:W-:Y:S01]  /*6870*/  FFMA R15, R35, R44, R15 ;  /* 0x0000002c230f7223 */ /* 0x000fe2000000000f */
[----:B------:R-:W-:Y:S01]  /*6880*/  FMUL R19, R33, R19 ;  /* 0x0000001321137220 */ /* 0x000fe20000400000 */
[C---:B------:R-:W-:Y:S01]  /*6890*/  FFMA R12, R35.reuse, R45, R12 ;  /* 0x0000002d230c7223 */ /* 0x040fe2000000000c */
[----:B------:R-:W-:Y:S01]  /*68a0*/  LEA R8, R8, R64, 0xb ;  /* 0x0000004008087211 */ /* 0x000fe200078e58ff */
        /* <DEDUP_REMOVED lines=22> */
[----:B------:R-:W-:Y:S02]  /*6a10*/  UIADD3 UR5, UPT, UPT, UR41, 0x20, URZ ;  /* 0x0000002029057890 */ /* 0x000fe4000fffe0ff */
[----:B------:R-:W-:Y:S02]  /*6a20*/  UIADD3 UR4, UPT, UPT, UR10, 0x200, URZ ;  /* 0x000002000a047890 */ /* 0x000fe4000fffe0ff */
[----:B------:R-:W-:Y:S01]  /*6a30*/  UIADD3.X UR9, UPT, UPT, URZ, UR55, URZ, UP0, !UPT ;  /* 0x00000037ff097290 */ /* 0x000fe200087fe4ff */
[----:B------:R-:W-:Y:S01]  /*6a40*/  UMOV UR6, UR42 ;  /* 0x0000002a00067c82 */ /* 0x000fe20008000000 */
[----:B------:R-:W-:Y:S07]  /*6a50*/  UMOV UR7, UR36 ;  /* 0x0000002400077c82 */ /* 0x000fee0008000000 */
[----:B------:R2:W-:Y:S02]  /*6a60*/  UTMASTG.3D [UR4], [UR8] ;  /* 0x00000004080073b5 */ /* 0x0005e40008010000 */
[----:B--2---:R0:W-:Y:S02]  /*6a70*/  UTMACMDFLUSH ;  /* 0x00000000000079b7 */ /* 0x0041e40000000000 */
.L_x_109:
[----:B------:R-:W-:Y:S05]  /*6a80*/  BSYNC.RECONVERGENT B0 ;  /* 0x0000000000007941 */ /* 0x000fea0003800200 */
.L_x_108:
[----:B------:R-:W-:Y:S01]  /*6a90*/  UIADD3 UR43, UPT, UPT, UR43, 0x1, URZ ;  /* 0x000000012b2b7890 */ /* 0x000fe2000fffe0ff */
[----:B------:R-:W-:Y:S03]  /*6aa0*/  BSSY.RECONVERGENT B0, `(.L_x_110) ;  /* 0x0000008000007945 */ /* 0x000fe60003800200 */
[----:B------:R-:W-:Y:S04]  /*6ab0*/  UISETP.NE.AND UP0, UPT, UR43, 0x3, UPT ;  /* 0x000000032b00788c */ /* 0x000fe8000bf05270 */
[----:B------:R-:W-:Y:S02]  /*6ac0*/  UISETP.EQ.XOR UP1, UPT, UR40, 0x3, !UP0 ;  /* 0x000000032800788c */ /* 0x000fe4000c722a70 */
[----:B------:R-:W-:Y:S02]  /*6ad0*/  USEL UR56, UR43, URZ, UP0 ;  /* 0x000000ff2b387287 */ /* 0x000fe40008000000 */
[----:B------:R-:W-:Y:S04]  /*6ae0*/  USEL UR4, URZ, 0x1, !UP1 ;  /* 0x00000001ff047887 */ /* 0x000fe8000c800000 */
[----:B------:R-:W-:Y:S01]  /*6af0*/  ULOP3.LUT UR51, UR51, UR4, URZ, 0x3c, !UPT ;  /* 0x0000000433337292 */ /* 0x000fe2000f8e3cff */
[----:B------:R-:W-:Y:S11]  /*6b00*/  @P0 BRA `(.L_x_111) ;  /* 0x0000000000040947 */ /* 0x000ff60003800000 */
[----:B------:R-:W-:Y:S04]  /*6b10*/  DEPBAR.LE SB0, 0x1 ;  /* 0x000080400000791a */ /* 0x000fe80000000000 */
.L_x_111:
[----:B------:R-:W-:Y:S05]  /*6b20*/  BSYNC.RECONVERGENT B0 ;  /* 0x0000000000007941 */ /* 0x000fea0003800200 */
.L_x_110:
[----:B------:R-:W-:Y:S01]  /*6b30*/  BAR.SYNC.DEFER_BLOCKING 0x1, 0x80 ;  /* 0x0042000000007b1d */ /* 0x000fe20000010000 */
[----:B------:R-:W-:Y:S01]  /*6b40*/  UISETP.NE.AND UP0, UPT, UR50, -0x2, UPT ;  /* 0xfffffffe3200788c */ /* 0x000fe2000bf05270 */
[----:B------:R-:W-:Y:S08]  /*6b50*/  IADD3 R31, PT, PT, R31, 0x1, RZ ;  /* 0x000000011f1f7810 */ /* 0x000ff00007ffe0ff */
[----:B------:R-:W-:Y:S05]  /*6b60*/  BRA.U !UP0, `(.L_x_112) ;  /* 0x0000000108287547 */ /* 0x000fea000b800000 */
[----:B------:R-:W-:Y:S01]  /*6b70*/  ISETP.NE.AND P0, PT, R74, RZ, PT ;  /* 0x000000ff4a00720c */ /* 0x000fe20003f05270 */
[----:B------:R-:W-:Y:S01]  /*6b80*/  IMAD.U32 R2, RZ, RZ, UR49 ;  /* 0x00000031ff027e24 */ /* 0x000fe2000f8e00ff */
[----:B------:R-:W-:Y:S01]  /*6b90*/  UIADD3 UR49, UPT, UPT, UR49, 0x1, URZ ;  /* 0x0000000131317890 */ /* 0x000fe2000fffe0ff */
[----:B------:R-:W-:Y:S03]  /*6ba0*/  IMAD.U32 R0, RZ, RZ, UR37 ;  /* 0x00000025ff007e24 */ /* 0x000fe6000f8e00ff */
[----:B------:R-:W-:Y:S04]  /*6bb0*/  UISETP.NE.AND UP0, UPT, UR49, 0x3, UPT ;  /* 0x000000033100788c */ /* 0x000fe8000bf05270 */
[----:B------:R-:W-:Y:S03]  /*6bc0*/  USEL UR49, UR49, URZ, UP0 ;  /* 0x000000ff31317287 */ /* 0x000fe60008000000 */
[----:B------:R-:W-:Y:S05]  /*6bd0*/  @P0 LEA R2, R2, UR48, 0x3 ;  /* 0x0000003002020c11 */ /* 0x000fea000f8e18ff */
[----:B------:R-:W-:Y:S05]  /*6be0*/  @P0 VIADD R2, R2, 0x88 ;  /* 0x0000008802020836 */ /* 0x000fea0000000000 */
[----:B------:R-:W-:Y:S04]  /*6bf0*/  @P0 PRMT R0, R0, 0x654, R2 ;  /* 0x0000065400000816 */ /* 0x000fe80000000002 */
[----:B------:R2:W-:Y:S03]  /*6c00*/  @P0 SYNCS.ARRIVE.TRANS64.RED.A1T0 RZ, [R0+URZ], RZ ;  /* 0x000000ff00ff09a7 */ /* 0x0005e600081004ff */
.L_x_112:
[----:B------:R-:W-:Y:S01]  /*6c10*/  ISETP.NE.AND P2, PT, R71, RZ, PT ;  /* 0x000000ff4700720c */ /* 0x000fe20003f45270 */
[----:B------:R-:W-:Y:S01]  /*6c20*/  UIADD3 UR50, UPT, UPT, UR50, 0x2, URZ ;  /* 0x0000000232327890 */ /* 0x000fe2000fffe0ff */
[----:B------:R-:W-:Y:S01]  /*6c30*/  ISETP.NE.AND P0, PT, R73, 0x2, PT ;  /* 0x000000024900780c */ /* 0x000fe20003f05270 */
[----:B------:R-:W-:Y:S01]  /*6c40*/  IMAD.IADD R20, R29, 0x1, R58 ;  /* 0x000000011d147824 */ /* 0x000fe200078e023a */
[----:B------:R-:W-:Y:S01]  /*6c50*/  ISETP.NE.AND P1, PT, R31, 0x4, PT ;  /* 0x000000041f00780c */ /* 0x000fe20003f25270 */
[----:B------:R-:W-:Y:S01]  /*6c60*/  IMAD.IADD R21, R30, 0x1, R59 ;  /* 0x000000011e157824 */ /* 0x000fe200078e023b */
[----:B------:R-:W-:Y:S02]  /*6c70*/  SEL R2, RZ, 0x1, P0 ;  /* 0x00000001ff027807 */ /* 0x000fe40000000000 */
[----:B--2---:R-:W-:Y:S02]  /*6c80*/  SEL R0, RZ, 0x1, P1 ;  /* 0x00000001ff007807 */ /* 0x004fe40000800000 */
[----:B------:R-:W-:Y:S02]  /*6c90*/  LOP3.LUT R67, R67, R2, RZ, 0x3c, !PT ;  /* 0x0000000243437212 */ /* 0x000fe400078e3cff */
[----:B------:R-:W-:Y:S02]  /*6ca0*/  LOP3.LUT R68, R68, R0, RZ, 0x3c, !PT ;  /* 0x0000000044447212 */ /* 0x000fe400078e3cff */
[----:B------:R-:W-:Y:S02]  /*6cb0*/  @P2 R2UR UR36, R66 ;  /* 0x00000000422422ca */ /* 0x000fe400000e0000 */
[----:B------:R-:W-:Y:S02]  /*6cc0*/  SEL R73, R73, RZ, P0 ;  /* 0x000000ff49497207 */ /* 0x000fe40000000000 */
[----:B------:R-:W-:Y:S01]  /*6cd0*/  SEL R31, R31, RZ, P1 ;  /* 0x000000ff1f1f7207 */ /* 0x000fe20000800000 */
[----:B------:R-:W-:Y:S10]  /*6ce0*/  @P2 BRA `(.L_x_113) ;  /* 0xffffffdc00e02947 */ /* 0x000ff4000383ffff */
[----:B------:R-:W-:-:S09]  /*6cf0*/  UISETP.NE.AND UP0, UPT, UR53, URZ, UPT ;  /* 0x000000ff3500728c */ /* 0x000fd2000bf05270 */
[----:B------:R-:W-:Y:S05]  /*6d00*/  BRA.U !UP0, `(.L_x_114) ;  /* 0x0000000108487547 */ /* 0x000fea000b800000 */
[----:B------:R-:W2:Y:S02]  /*6d10*/  LDCU.64 UR4, c[0x0][0x890] ;  /* 0x00011200ff0477ac */ /* 0x000ea40008000a00 */
[----:B--2---:R-:W-:-:S04]  /*6d20*/  UISETP.NE.U32.AND UP0, UPT, UR4, URZ, UPT ;  /* 0x000000ff0400728c */ /* 0x004fc8000bf05070 */
[----:B------:R-:W-:-:S09]  /*6d30*/  UISETP.NE.AND.EX UP0, UPT, UR5, URZ, UPT, UP0 ;  /* 0x000000ff0500728c */ /* 0x000fd2000bf05300 */
[----:B------:R-:W-:Y:S05]  /*6d40*/  BRA.U UP0, `(.L_x_115) ;  /* 0x00000001000c7547 */ /* 0x000fea000b800000 */
[----:B------:R-:W-:-:S13]  /*6d50*/  FSETP.NEU.AND P0, PT, R35, RZ, PT ;  /* 0x000000ff2300720b */ /* 0x000fda0003f0d000 */
[----:B------:R-:W-:Y:S05]  /*6d60*/  @!P0 EXIT ;  /* 0x000000000000894d */ /* 0x000fea0003800000 */
[----:B------:R-:W-:Y:S05]  /*6d70*/  BRA `(.L_x_114) ;  /* 0x00000000002c7947 */ /* 0x000fea0003800000 */
.L_x_115:
[----:B------:R-:W-:Y:S01]  /*6d80*/  ISETP.NE.AND P0, PT, R72, RZ, PT ;  /* 0x000000ff4800720c */ /* 0x000fe20003f05270 */
[----:B------:R-:W-:-:S12]  /*6d90*/  BSSY.RECONVERGENT B0, `(.L_x_114) ;  /* 0x0000009000007945 */ /* 0x000fd80003800200 */
[----:B------:R-:W-:Y:S05]  /*6da0*/  @P0 BRA `(.L_x_116) ;  /* 0x0000000000140947 */ /* 0x000fea0003800000 */
[----:B------:R-:W2:Y:S02]  /*6db0*/  LDCU.64 UR4, c[0x0][0x888] ;  /* 0x00011100ff0477ac */ /* 0x000ea40008000a00 */
[----:B--2---:R-:W-:-:S04]  /*6dc0*/  ISETP.NE.U32.AND P0, PT, RZ, UR4, PT ;  /* 0x00000004ff007c0c */ /* 0x004fc8000bf05070 */
[----:B------:R-:W-:-:S13]  /*6dd0*/  ISETP.NE.AND.EX P0, PT, RZ, UR5, PT, P0 ;  /* 0x00000005ff007c0c */ /* 0x000fda000bf05300 */
[----:B------:R-:W-:Y:S05]  /*6de0*/  @!P0 EXIT ;  /* 0x000000000000894d */ /* 0x000fea0003800000 */
[----:B------:R-:W-:Y:S05]  /*6df0*/  BRA `(.L_x_117) ;  /* 0x0000000000087947 */ /* 0x000fea0003800000 */
.L_x_116:
[----:B------:R-:W-:-:S13]  /*6e00*/  FSETP.NEU.AND P0, PT, R35, RZ, PT ;  /* 0x000000ff2300720b */ /* 0x000fda0003f0d000 */
[----:B------:R-:W-:Y:S05]  /*6e10*/  @!P0 EXIT ;  /* 0x000000000000894d */ /* 0x000fea0003800000 */
.L_x_117:
[----:B------:R-:W-:Y:S05]  /*6e20*/  BSYNC.RECONVERGENT B0 ;  /* 0x0000000000007941 */ /* 0x000fea0003800200 */
.L_x_114:
[----:B------:R-:W-:Y:S01]  /*6e30*/  ULEA UR4, UR49, UR48, 0x3 ;  /* 0x0000003031047291 */ /* 0x000fe2000f8e18ff */
[----:B------:R-:W-:-:S04]  /*6e40*/  DEPBAR.LE SB0, 0x0 ;  /* 0x000080000000791a */ /* 0x000fc80000000000 */
[----:B------:R-:W-:-:S04]  /*6e50*/  UIADD3 UR4, UPT, UPT, UR4, 0x88, URZ ;  /* 0x0000008804047890 */ /* 0x000fc8000fffe0ff */
[----:B------:R-:W-:-:S09]  /*6e60*/  UPRMT UR4, UR37, 0x654, UR4 ;  /* 0x0000065425047896 */ /* 0x000fd20008000004 */
[----:B------:R-:W-:Y:S01]  /*6e70*/  SYNCS.ARRIVE.TRANS64.RED.A1T0 RZ, [UR4], RZ ;  /* 0x000000ffffff79a7 */ /* 0x000fe20008100404 */
[----:B------:R-:W-:Y:S05]  /*6e80*/  EXIT ;  /* 0x000000000000794d */ /* 0x000fea0003800000 */
.L_x_19:
[----:B--2---:R2:W1:Y:S02]  /*6e90*/  SYNCS.PHASECHK.TRANS64.TRYWAIT P0, [R2+URZ+0x120], R3 ;  /* 0x00012003020075a7 */ /* 0x00446400080011ff */
[----:B-1----:R-:W-:Y:S05]  /*6ea0*/  @!P0 NANOSLEEP.SYNCS 0x989680 ;  /* 0x009896800000895d */ /* 0x002fea0003900000 */
[----:B------:R-:W1:Y:S02]  /*6eb0*/  @!P0 SYNCS.PHASECHK.TRANS64 P0, [R2+URZ+0x120], R3 ;  /* 0x00012003020085a7 */ /* 0x000e6400080010ff */
[----:B-1----:R-:W-:Y:S05]  /*6ec0*/  @!P0 BRA `(.L_x_19) ;  /* 0xfffffffc00f08947 */ /* 0x002fea000383ffff */
[----:B------:R-:W-:Y:S05]  /*6ed0*/  BRA `(.L_x_118) ;  /* 0xffffffa400d07947 */ /* 0x000fea000383ffff */
.L_x_22:
[----:B-1----:R-:W-:-:S07]  /*6ee0*/  MOV R2, UR33 ;  /* 0x0000002100027c02 */ /* 0x002fce0008000f00 */
.L_x_119:
[----:B-1----:R1:W2:Y:S02]  /*6ef0*/  SYNCS.PHASECHK.TRANS64.TRYWAIT P0, [R2+URZ+0x38], R4 ;  /* 0x00003804020075a7 */ /* 0x0022a400080011ff */
[----:B--2---:R-:W-:Y:S05]  /*6f00*/  @!P0 NANOSLEEP.SYNCS 0x989680 ;  /* 0x009896800000895d */ /* 0x004fea0003900000 */
[----:B------:R-:W2:Y:S02]  /*6f10*/  @!P0 SYNCS.PHASECHK.TRANS64 P0, [R2+URZ+0x38], R4 ;  /* 0x00003804020085a7 */ /* 0x000ea400080010ff */
[----:B--2---:R-:W-:Y:S05]  /*6f20*/  @!P0 BRA `(.L_x_119) ;  /* 0xfffffffc00f08947 */ /* 0x004fea000383ffff */
[----:B------:R-:W-:Y:S05]  /*6f30*/  BRA `(.L_x_21) ;  /* 0xffffffa800207947 */ /* 0x000fea000383ffff */
.L_x_28:
[----:B-1----:R-:W-:-:S07]  /*6f40*/  MOV R2, UR17 ;  /* 0x0000001100027c02 */ /* 0x002fce0008000f00 */
.L_x_120:
[----:B-1----:R1:W2:Y:S02]  /*6f50*/  SYNCS.PHASECHK.TRANS64.TRYWAIT P0, [R2+URZ+0x38], R4 ;  /* 0x00003804020075a7 */ /* 0x0022a400080011ff */
[----:B--2---:R-:W-:Y:S05]  /*6f60*/  @!P0 NANOSLEEP.SYNCS 0x989680 ;  /* 0x009896800000895d */ /* 0x004fea0003900000 */
[----:B------:R-:W2:Y:S02]  /*6f70*/  @!P0 SYNCS.PHASECHK.TRANS64 P0, [R2+URZ+0x38], R4 ;  /* 0x00003804020085a7 */ /* 0x000ea400080010ff */
[----:B--2---:R-:W-:Y:S05]  /*6f80*/  @!P0 BRA `(.L_x_120) ;  /* 0xfffffffc00f08947 */ /* 0x004fea000383ffff */
[----:B------:R-:W-:Y:S05]  /*6f90*/  BRA `(.L_x_27) ;  /* 0xffffffa800c47947 */ /* 0x000fea000383ffff */
.L_x_32:
[----:B-1----:R1:W2:Y:S02]  /*6fa0*/  SYNCS.PHASECHK.TRANS64.TRYWAIT P0, [R2+URZ+0xb0], R3 ;  /* 0x0000b003020075a7 */ /* 0x0022a400080011ff */
[----:B--2---:R-:W-:Y:S05]  /*6fb0*/  @!P0 NANOSLEEP.SYNCS 0x989680 ;  /* 0x009896800000895d */ /* 0x004fea0003900000 */
[----:B------:R-:W2:Y:S02]  /*6fc0*/  @!P0 SYNCS.PHASECHK.TRANS64 P0, [R2+URZ+0xb0], R3 ;  /* 0x0000b003020085a7 */ /* 0x000ea400080010ff */
[----:B--2---:R-:W-:Y:S05]  /*6fd0*/  @!P0 BRA `(.L_x_32) ;  /* 0xfffffffc00f08947 */ /* 0x004fea000383ffff */
[----:B------:R-:W-:Y:S05]  /*6fe0*/  BRA `(.L_x_121) ;  /* 0xffffffac00507947 */ /* 0x000fea000383ffff */
.L_x_36:
[----:B----4-:R-:W-:-:S07]  /*6ff0*/  MOV R0, UR5 ;  /* 0x0000000500007c02 */ /* 0x010fce0008000f00 */
.L_x_122:
[----:B-1----:R1:W2:Y:S02]  /*7000*/  SYNCS.PHASECHK.TRANS64.TRYWAIT P0, [R0+URZ], R2 ;  /* 0x00000002000075a7 */ /* 0x0022a400080011ff */
[----:B--2---:R-:W-:Y:S05]  /*7010*/  @!P0 NANOSLEEP.SYNCS 0x989680 ;  /* 0x009896800000895d */ /* 0x004fea0003900000 */
[----:B------:R-:W2:Y:S02]  /*7020*/  @!P0 SYNCS.PHASECHK.TRANS64 P0, [R0+URZ], R2 ;  /* 0x00000002000085a7 */ /* 0x000ea400080010ff */
[----:B--2---:R-:W-:Y:S05]  /*7030*/  @!P0 BRA `(.L_x_122) ;  /* 0xfffffffc00f08947 */ /* 0x004fea000383ffff */
[----:B------:R-:W-:Y:S05]  /*7040*/  BRA `(.L_x_123) ;  /* 0xffffffb000c07947 */ /* 0x000fea000383ffff */
.L_x_37:
[----:B----4-:R-:W-:-:S07]  /*7050*/  MOV R0, UR5 ;  /* 0x0000000500007c02 */ /* 0x010fce0008000f00 */
.L_x_124:
[----:B-1----:R1:W2:Y:S02]  /*7060*/  SYNCS.PHASECHK.TRANS64.TRYWAIT P0, [R0+URZ], R3 ;  /* 0x00000003000075a7 */ /* 0x0022a400080011ff */
[----:B--2---:R-:W-:Y:S05]  /*7070*/  @!P0 NANOSLEEP.SYNCS 0x989680 ;  /* 0x009896800000895d */ /* 0x004fea0003900000 */
[----:B------:R-:W2:Y:S02]  /*7080*/  @!P0 SYNCS.PHASECHK.TRANS64 P0, [R0+URZ], R3 ;  /* 0x00000003000085a7 */ /* 0x000ea400080010ff */
[----:B--2---:R-:W-:Y:S05]  /*7090*/  @!P0 BRA `(.L_x_124) ;  /* 0xfffffffc00f08947 */ /* 0x004fea000383ffff */
[----:B------:R-:W-:Y:S05]  /*70a0*/  BRA `(.L_x_125) ;  /* 0xffffffb000cc7947 */ /* 0x000fea000383ffff */
.L_x_38:
[----:B----4-:R-:W-:-:S07]  /*70b0*/  MOV R0, UR5 ;  /* 0x0000000500007c02 */ /* 0x010fce0008000f00 */
.L_x_126:
[----:B-1----:R1:W2:Y:S02]  /*70c0*/  SYNCS.PHASECHK.TRANS64.TRYWAIT P0, [R0+URZ], R3 ;  /* 0x00000003000075a7 */ /* 0x0022a400080011ff */
[----:B--2---:R-:W-:Y:S05]  /*70d0*/  @!P0 NANOSLEEP.SYNCS 0x989680 ;  /* 0x009896800000895d */ /* 0x004fea0003900000 */
[----:B------:R-:W2:Y:S02]  /*70e0*/  @!P0 SYNCS.PHASECHK.TRANS64 P0, [R0+URZ], R3 ;  /* 0x00000003000085a7 */ /* 0x000ea400080010ff */
[----:B--2---:R-:W-:Y:S05]  /*70f0*/  @!P0 BRA `(.L_x_126) ;  /* 0xfffffffc00f08947 */ /* 0x004fea000383ffff */
[----:B------:R-:W-:Y:S05]  /*7100*/  BRA `(.L_x_127) ;  /* 0xffffffb000d87947 */ /* 0x000fea000383ffff */
.L_x_39:
[----:B----4-:R-:W-:-:S07]  /*7110*/  MOV R0, UR5 ;  /* 0x0000000500007c02 */ /* 0x010fce0008000f00 */
.L_x_128:
[----:B-1----:R1:W2:Y:S02]  /*7120*/  SYNCS.PHASECHK.TRANS64.TRYWAIT P0, [R0+URZ], R3 ;  /* 0x00000003000075a7 */ /* 0x0022a400080011ff */
[----:B--2---:R-:W-:Y:S05]  /*7130*/  @!P0 NANOSLEEP.SYNCS 0x989680 ;  /* 0x009896800000895d */ /* 0x004fea0003900000 */
[----:B------:R-:W2:Y:S02]  /*7140*/  @!P0 SYNCS.PHASECHK.TRANS64 P0, [R0+URZ], R3 ;  /* 0x00000003000085a7 */ /* 0x000ea400080010ff */
[----:B--2---:R-:W-:Y:S05]  /*7150*/  @!P0 BRA `(.L_x_128) ;  /* 0xfffffffc00f08947 */ /* 0x004fea000383ffff */
[----:B------:R-:W-:Y:S05]  /*7160*/  BRA `(.L_x_129) ;  /* 0xffffffb000e47947 */ /* 0x000fea000383ffff */
.L_x_40:
[----:B----4-:R-:W-:-:S07]  /*7170*/  MOV R0, UR5 ;  /* 0x0000000500007c02 */ /* 0x010fce0008000f00 */
.L_x_130:
[----:B-1----:R1:W2:Y:S02]  /*7180*/  SYNCS.PHASECHK.TRANS64.TRYWAIT P0, [R0+URZ], R3 ;  /* 0x00000003000075a7 */ /* 0x0022a400080011ff */
[----:B--2---:R-:W-:Y:S05]  /*7190*/  @!P0 NANOSLEEP.SYNCS 0x989680 ;  /* 0x009896800000895d */ /* 0x004fea0003900000 */
[----:B------:R-:W2:Y:S02]  /*71a0*/  @!P0 SYNCS.PHASECHK.TRANS64 P0, [R0+URZ], R3 ;  /* 0x00000003000085a7 */ /* 0x000ea400080010ff */
[----:B--2---:R-:W-:Y:S05]  /*71b0*/  @!P0 BRA `(.L_x_130) ;  /* 0xfffffffc00f08947 */ /* 0x004fea000383ffff */
[----:B------:R-:W-:Y:S05]  /*71c0*/  BRA `(.L_x_131) ;  /* 0xffffffb000f07947 */ /* 0x000fea000383ffff */
.L_x_41:
[----:B----4-:R-:W-:-:S07]  /*71d0*/  MOV R0, UR5 ;  /* 0x0000000500007c02 */ /* 0x010fce0008000f00 */
.L_x_132:
[----:B-1----:R1:W2:Y:S02]  /*71e0*/  SYNCS.PHASECHK.TRANS64.TRYWAIT P0, [R0+URZ], R3 ;  /* 0x00000003000075a7 */ /* 0x0022a400080011ff */
[----:B--2---:R-:W-:Y:S05]  /*71f0*/  @!P0 NANOSLEEP.SYNCS 0x989680 ;  /* 0x009896800000895d */ /* 0x004fea0003900000 */
[----:B------:R-:W2:Y:S02]  /*7200*/  @!P0 SYNCS.PHASECHK.TRANS64 P0, [R0+URZ], R3 ;  /* 0x00000003000085a7 */ /* 0x000ea400080010ff */
[----:B--2---:R-:W-:Y:S05]  /*7210*/  @!P0 BRA `(.L_x_132) ;  /* 0xfffffffc00f08947 */ /* 0x004fea000383ffff */
[----:B------:R-:W-:Y:S05]  /*7220*/  BRA `(.L_x_133) ;  /* 0xffffffb000fc7947 */ /* 0x000fea000383ffff */
.L_x_44:
[----:B-1----:R1:W2:Y:S02]  /*7230*/  SYNCS.PHASECHK.TRANS64.TRYWAIT P0, [R0+URZ+0x110], R4 ;  /* 0x00011004000075a7 */ /* 0x0022a400080011ff */
[----:B--2---:R-:W-:Y:S05]  /*7240*/  @!P0 NANOSLEEP.SYNCS 0x989680 ;  /* 0x009896800000895d */ /* 0x004fea0003900000 */
[----:B------:R-:W2:Y:S02]  /*7250*/  @!P0 SYNCS.PHASECHK.TRANS64 P0, [R0+URZ+0x110], R4 ;  /* 0x00011004000085a7 */ /* 0x000ea400080010ff */
[----:B--2---:R-:W-:Y:S05]  /*7260*/  @!P0 BRA `(.L_x_44) ;  /* 0xfffffffc00f08947 */ /* 0x004fea000383ffff */
[----:B------:R-:W-:Y:S05]  /*7270*/  BRA `(.L_x_134) ;  /* 0xffffffb400587947 */ /* 0x000fea000383ffff */
.L_x_45:
[----:B------:R-:W-:-:S07]  /*7280*/  MOV R0, UR5 ;  /* 0x0000000500007c02 */ /* 0x000fce0008000f00 */
.L_x_135:
[----:B-1----:R1:W2:Y:S02]  /*7290*/  SYNCS.PHASECHK.TRANS64.TRYWAIT P0, [R0+URZ+0xc0], R5 ;  /* 0x0000c005000075a7 */ /* 0x0022a400080011ff */
[----:B--2---:R-:W-:Y:S05]  /*72a0*/  @!P0 NANOSLEEP.SYNCS 0x989680 ;  /* 0x009896800000895d */ /* 0x004fea0003900000 */
[----:B------:R-:W2:Y:S02]  /*72b0*/  @!P0 SYNCS.PHASECHK.TRANS64 P0, [R0+URZ+0xc0], R5 ;  /* 0x0000c005000085a7 */ /* 0x000ea400080010ff */
[----:B--2---:R-:W-:Y:S05]  /*72c0*/  @!P0 BRA `(.L_x_135) ;  /* 0xfffffffc00f08947 */ /* 0x004fea000383ffff */
[----:B------:R-:W-:Y:S05]  /*72d0*/  BRA `(.L_x_136) ;  /* 0xffffffb400687947 */ /* 0x000fea000383ffff */
.L_x_46:
[----:B-1----:R1:W2:Y:S02]  /*72e0*/  SYNCS.PHASECHK.TRANS64.TRYWAIT P1, [R0+URZ+0xb0], R4 ;  /* 0x0000b004000075a7 */ /* 0x0022a400080211ff */
[----:B--2---:R-:W-:Y:S05]  /*72f0*/  @!P1 NANOSLEEP.SYNCS 0x989680 ;  /* 0x009896800000995d */ /* 0x004fea0003900000 */
[----:B------:R-:W2:Y:S02]  /*7300*/  @!P1 SYNCS.PHASECHK.TRANS64 P1, [R0+URZ+0xb0], R4 ;  /* 0x0000b004000095a7 */ /* 0x000ea400080210ff */
[----:B--2---:R-:W-:Y:S05]  /*7310*/  @!P1 BRA `(.L_x_46) ;  /* 0xfffffffc00f09947 */ /* 0x004fea000383ffff */
[----:B------:R-:W-:Y:S05]  /*7320*/  BRA `(.L_x_137) ;  /* 0xffffffb400987947 */ /* 0x000fea000383ffff */
.L_x_49:
[----:B------:R-:W-:-:S07]  /*7330*/  MOV R0, UR5 ;  /* 0x0000000500007c02 */ /* 0x000fce0008000f00 */
.L_x_138:
[----:B-1----:R1:W2:Y:S02]  /*7340*/  SYNCS.PHASECHK.TRANS64.TRYWAIT P0, [R0+URZ+0xc0], R2 ;  /* 0x0000c002000075a7 */ /* 0x0022a400080011ff */
[----:B--2---:R-:W-:Y:S05]  /*7350*/  @!P0 NANOSLEEP.SYNCS 0x989680 ;  /* 0x009896800000895d */ /* 0x004fea0003900000 */
[----:B------:R-:W2:Y:S02]  /*7360*/  @!P0 SYNCS.PHASECHK.TRANS64 P0, [R0+URZ+0xc0], R2 ;  /* 0x0000c002000085a7 */ /* 0x000ea400080010ff */
[----:B--2---:R-:W-:Y:S05]  /*7370*/  @!P0 BRA `(.L_x_138) ;  /* 0xfffffffc00f08947 */ /* 0x004fea000383ffff */
[----:B------:R-:W-:Y:S05]  /*7380*/  BRA `(.L_x_48) ;  /* 0xffffffb400ec7947 */ /* 0x000fea000383ffff */
.L_x_56:
[----:B-1----:R1:W2:Y:S02]  /*7390*/  SYNCS.PHASECHK.TRANS64.TRYWAIT P1, [R0+URZ+0xb0], R2 ;  /* 0x0000b002000075a7 */ /* 0x0022a400080211ff */
[----:B--2---:R-:W-:Y:S05]  /*73a0*/  @!P1 NANOSLEEP.SYNCS 0x989680 ;  /* 0x009896800000995d */ /* 0x004fea0003900000 */
[----:B------:R-:W2:Y:S02]  /*73b0*/  @!P1 SYNCS.PHASECHK.TRANS64 P1, [R0+URZ+0xb0], R2 ;  /* 0x0000b002000095a7 */ /* 0x000ea400080210ff */
[----:B--2---:R-:W-:Y:S05]  /*73c0*/  @!P1 BRA `(.L_x_56) ;  /* 0xfffffffc00f09947 */ /* 0x004fea000383ffff */
[----:B------:R-:W-:Y:S05]  /*73d0*/  BRA `(.L_x_139) ;  /* 0xffffffbc004c7947 */ /* 0x000fea000383ffff */
.L_x_57:
[----:B------:R-:W-:-:S07]  /*73e0*/  MOV R2, UR8 ;  /* 0x0000000800027c02 */ /* 0x000fce0008000f00 */
.L_x_140:
[----:B-1----:R1:W2:Y:S02]  /*73f0*/  SYNCS.PHASECHK.TRANS64.TRYWAIT P0, [R2+URZ+0xf0], R0 ;  /* 0x0000f000020075a7 */ /* 0x0022a400080011ff */
[----:B--2---:R-:W-:Y:S05]  /*7400*/  @!P0 NANOSLEEP.SYNCS 0x989680 ;  /* 0x009896800000895d */ /* 0x004fea0003900000 */
[----:B------:R-:W2:Y:S02]  /*7410*/  @!P0 SYNCS.PHASECHK.TRANS64 P0, [R2+URZ+0xf0], R0 ;  /* 0x0000f000020085a7 */ /* 0x000ea400080010ff */
[----:B--2---:R-:W-:Y:S05]  /*7420*/  @!P0 BRA `(.L_x_140) ;  /* 0xfffffffc00f08947 */ /* 0x004fea000383ffff */
[----:B------:R-:W-:Y:S05]  /*7430*/  BRA `(.L_x_141) ;  /* 0xffffffbc009c7947 */ /* 0x000fea000383ffff */
.L_x_60:
[----:B------:R-:W-:Y:S07]  /*7440*/  MOV R0, UR7 ;  /* 0x0000000700007c02 */ /* 0x000fee0008000f00 */
.L_x_142:
[----:B-1----:R1:W2:Y:S02]  /*7450*/  SYNCS.PHASECHK.TRANS64.TRYWAIT P0, [R0+URZ], R2 ;  /* 0x00000002000075a7 */ /* 0x0022a400080011ff */
[----:B--2---:R-:W-:Y:S05]  /*7460*/  @!P0 NANOSLEEP.SYNCS 0x989680 ;  /* 0x009896800000895d */ /* 0x004fea0003900000 */
[----:B------:R-:W2:Y:S02]  /*7470*/  @!P0 SYNCS.PHASECHK.TRANS64 P0, [R0+URZ], R2 ;  /* 0x00000002000085a7 */ /* 0x000ea400080010ff */
[----:B--2---:R-:W-:Y:S05]  /*7480*/  @!P0 BRA `(.L_x_142) ;  /* 0xfffffffc00f08947 */ /* 0x004fea000383ffff */
[----:B------:R-:W-:Y:S05]  /*7490*/  BRA `(.L_x_59) ;  /* 0xffffffbc00b87947 */ /* 0x000fea000383ffff */
.L_x_63:
[----:B------:R-:W-:-:S07]  /*74a0*/  MOV R0, UR5 ;  /* 0x0000000500007c02 */ /* 0x000fce0008000f00 */
.L_x_143:
[----:B--2---:R2:W3:Y:S02]  /*74b0*/  SYNCS.PHASECHK.TRANS64.TRYWAIT P0, [R0+URZ], R2 ;  /* 0x00000002000075a7 */ /* 0x0044e400080011ff */
[----:B---3--:R-:W-:Y:S05]  /*74c0*/  @!P0 NANOSLEEP.SYNCS 0x989680 ;  /* 0x009896800000895d */ /* 0x008fea0003900000 */
[----:B------:R-:W3:Y:S02]  /*74d0*/  @!P0 SYNCS.PHASECHK.TRANS64 P0, [R0+URZ], R2 ;  /* 0x00000002000085a7 */ /* 0x000ee400080010ff */
[----:B---3--:R-:W-:Y:S05]  /*74e0*/  @!P0 BRA `(.L_x_143) ;  /* 0xfffffffc00f08947 */ /* 0x008fea000383ffff */
[----:B------:R-:W-:Y:S05]  /*74f0*/  BRA `(.L_x_144) ;  /* 0xffffffc0006c7947 */ /* 0x000fea000383ffff */
.L_x_64:
[----:B------:R-:W-:-:S07]  /*7500*/  MOV R0, UR5 ;  /* 0x0000000500007c02 */ /* 0x000fce0008000f00 */
.L_x_145:
[----:B-1----:R1:W2:Y:S02]  /*7510*/  SYNCS.PHASECHK.TRANS64.TRYWAIT P0, [R0+URZ], R3 ;  /* 0x00000003000075a7 */ /* 0x0022a400080011ff */
[----:B--2---:R-:W-:Y:S05]  /*7520*/  @!P0 NANOSLEEP.SYNCS 0x989680 ;  /* 0x009896800000895d */ /* 0x004fea0003900000 */
[----:B------:R-:W2:Y:S02]  /*7530*/  @!P0 SYNCS.PHASECHK.TRANS64 P0, [R0+URZ], R3 ;  /* 0x00000003000085a7 */ /* 0x000ea400080010ff */
[----:B--2---:R-:W-:Y:S05]  /*7540*/  @!P0 BRA `(.L_x_145) ;  /* 0xfffffffc00f08947 */ /* 0x004fea000383ffff */
[----:B------:R-:W-:Y:S05]  /*7550*/  BRA `(.L_x_146) ;  /* 0xffffffc000787947 */ /* 0x000fea000383ffff */
.L_x_65:
[----:B------:R-:W-:-:S07]  /*7560*/  MOV R0, UR5 ;  /* 0x0000000500007c02 */ /* 0x000fce0008000f00 */
.L_x_147:
[----:B-1----:R1:W2:Y:S02]  /*7570*/  SYNCS.PHASECHK.TRANS64.TRYWAIT P0, [R0+URZ], R3 ;  /* 0x00000003000075a7 */ /* 0x0022a400080011ff */
[----:B--2---:R-:W-:Y:S05]  /*7580*/  @!P0 NANOSLEEP.SYNCS 0x989680 ;  /* 0x009896800000895d */ /* 0x004fea0003900000 */
[----:B------:R-:W2:Y:S02]  /*7590*/  @!P0 SYNCS.PHASECHK.TRANS64 P0, [R0+URZ], R3 ;  /* 0x00000003000085a7 */ /* 0x000ea400080010ff */
[----:B--2---:R-:W-:Y:S05]  /*75a0*/  @!P0 BRA `(.L_x_147) ;  /* 0xfffffffc00f08947 */ /* 0x004fea000383ffff */
[----:B------:R-:W-:Y:S05]  /*75b0*/  BRA `(.L_x_148) ;  /* 0xffffffc000847947 */ /* 0x000fea000383ffff */
.L_x_66:
[----:B-1----:R-:W-:-:S07]  /*75c0*/  MOV R0, UR7 ;  /* 0x0000000700007c02 */ /* 0x002fce0008000f00 */
.L_x_149:
[----:B-1----:R1:W2:Y:S02]  /*75d0*/  SYNCS.PHASECHK.TRANS64.TRYWAIT P0, [R0+URZ], R2 ;  /* 0x00000002000075a7 */ /* 0x0022a400080011ff */
[----:B--2---:R-:W-:Y:S05]  /*75e0*/  @!P0 NANOSLEEP.SYNCS 0x989680 ;  /* 0x009896800000895d */ /* 0x004fea0003900000 */
[----:B------:R-:W2:Y:S02]  /*75f0*/  @!P0 SYNCS.PHASECHK.TRANS64 P0, [R0+URZ], R2 ;  /* 0x00000002000085a7 */ /* 0x000ea400080010ff */
[----:B--2---:R-:W-:Y:S05]  /*7600*/  @!P0 BRA `(.L_x_149) ;  /* 0xfffffffc00f08947 */ /* 0x004fea000383ffff */
[----:B------:R-:W-:Y:S05]  /*7610*/  BRA `(.L_x_150) ;  /* 0xffffffc000907947 */ /* 0x000fea000383ffff */
.L_x_71:
[----:B--2---:R2:W3:Y:S02]  /*7620*/  SYNCS.PHASECHK.TRANS64.TRYWAIT P0, [R0+URZ+0xb0], R2 ;  /* 0x0000b002000075a7 */ /* 0x0044e400080011ff */
[----:B---3--:R-:W-:Y:S05]  /*7630*/  @!P0 NANOSLEEP.SYNCS 0x989680 ;  /* 0x009896800000895d */ /* 0x008fea0003900000 */
[----:B------:R-:W3:Y:S02]  /*7640*/  @!P0 SYNCS.PHASECHK.TRANS64 P0, [R0+URZ+0xb0], R2 ;  /* 0x0000b002000085a7 */ /* 0x000ee400080010ff */
[----:B---3--:R-:W-:Y:S05]  /*7650*/  @!P0 BRA `(.L_x_71) ;  /* 0xfffffffc00f08947 */ /* 0x008fea000383ffff */
[----:B------:R-:W-:Y:S05]  /*7660*/  BRA `(.L_x_151) ;  /* 0xffffffc400887947 */ /* 0x000fea000383ffff */
.L_x_74:
[----:B------:R-:W-:Y:S07]  /*7670*/  MOV R0, UR7 ;  /* 0x0000000700007c02 */ /* 0x000fee0008000f00 */
.L_x_152:
[----:B--2---:R2:W3:Y:S02]  /*7680*/  SYNCS.PHASECHK.TRANS64.TRYWAIT P0, [R0+URZ+0xa8], R2 ;  /* 0x0000a802000075a7 */ /* 0x0044e400080011ff */
[----:B---3--:R-:W-:Y:S05]  /*7690*/  @!P0 NANOSLEEP.SYNCS 0x989680 ;  /* 0x009896800000895d */ /* 0x008fea0003900000 */
[----:B------:R-:W3:Y:S02]  /*76a0*/  @!P0 SYNCS.PHASECHK.TRANS64 P0, [R0+URZ+0xa8], R2 ;  /* 0x0000a802000085a7 */ /* 0x000ee400080010ff */
[----:B---3--:R-:W-:Y:S05]  /*76b0*/  @!P0 BRA `(.L_x_152) ;  /* 0xfffffffc00f08947 */ /* 0x008fea000383ffff */
[----:B------:R-:W-:Y:S05]  /*76c0*/  BRA `(.L_x_73) ;  /* 0xffffffc800687947 */ /* 0x000fea000383ffff */
.L_x_77:
[----:B------:R-:W-:Y:S07]  /*76d0*/  MOV R0, UR15 ;  /* 0x0000000f00007c02 */ /* 0x000fee0008000f00 */
.L_x_153:
[----:B-1----:R1:W2:Y:S02]  /*76e0*/  SYNCS.PHASECHK.TRANS64.TRYWAIT P0, [R0+URZ+0x88], R9 ;  /* 0x00008809000075a7 */ /* 0x0022a400080011ff */
[----:B--2---:R-:W-:Y:S05]  /*76f0*/  @!P0 NANOSLEEP.SYNCS 0x989680 ;  /* 0x009896800000895d */ /* 0x004fea0003900000 */
[----:B------:R-:W2:Y:S02]  /*7700*/  @!P0 SYNCS.PHASECHK.TRANS64 P0, [R0+URZ+0x88], R9 ;  /* 0x00008809000085a7 */ /* 0x000ea400080010ff */
[----:B--2---:R-:W-:Y:S05]  /*7710*/  @!P0 BRA `(.L_x_153) ;  /* 0xfffffffc00f08947 */ /* 0x004fea000383ffff */
[----:B------:R-:W-:Y:S05]  /*7720*/  BRA `(.L_x_154) ;  /* 0xffffffc800e07947 */ /* 0x000fea000383ffff */
.L_x_78:
[----:B------:R-:W-:Y:S07]  /*7730*/  MOV R0, UR13 ;  /* 0x0000000d00007c02 */ /* 0x000fee0008000f00 */
.L_x_155:
[----:B-1----:R1:W2:Y:S02]  /*7740*/  SYNCS.PHASECHK.TRANS64.TRYWAIT P0, [R0+URZ+0x88], R20 ;  /* 0x00008814000075a7 */ /* 0x0022a400080011ff */
[----:B--2---:R-:W-:Y:S05]  /*7750*/  @!P0 NANOSLEEP.SYNCS 0x989680 ;  /* 0x009896800000895d */ /* 0x004fea0003900000 */
[----:B------:R-:W2:Y:S02]  /*7760*/  @!P0 SYNCS.PHASECHK.TRANS64 P0, [R0+URZ+0x88], R20 ;  /* 0x00008814000085a7 */ /* 0x000ea400080010ff */
[----:B--2---:R-:W-:Y:S05]  /*7770*/  @!P0 BRA `(.L_x_155) ;  /* 0xfffffffc00f08947 */ /* 0x004fea000383ffff */
[----:B------:R-:W-:Y:S05]  /*7780*/  BRA `(.L_x_156) ;  /* 0xffffffcc00807947 */ /* 0x000fea000383ffff */
.L_x_80:
[----:B------:R-:W-:-:S07]  /*7790*/  MOV R0, UR4 ;  /* 0x0000000400007c02 */ /* 0x000fce0008000f00 */
.L_x_157:
[----:B-1----:R1:W3:Y:S02]  /*77a0*/  SYNCS.PHASECHK.TRANS64.TRYWAIT P0, [R0+URZ], R2 ;  /* 0x00000002000075a7 */ /* 0x0022e400080011ff */
[----:B---3--:R-:W-:Y:S05]  /*77b0*/  @!P0 NANOSLEEP.SYNCS 0x989680 ;  /* 0x009896800000895d */ /* 0x008fea0003900000 */
[----:B------:R-:W3:Y:S02]  /*77c0*/  @!P0 SYNCS.PHASECHK.TRANS64 P0, [R0+URZ], R2 ;  /* 0x00000002000085a7 */ /* 0x000ee400080010ff */
[----:B---3--:R-:W-:Y:S05]  /*77d0*/  @!P0 BRA `(.L_x_157) ;  /* 0xfffffffc00f08947 */ /* 0x008fea000383ffff */
[----:B------:R-:W-:Y:S05]  /*77e0*/  BRA `(.L_x_158) ;  /* 0xffffffd0000c7947 */ /* 0x000fea000383ffff */
.L_x_81:
[----:B------:R-:W-:-:S07]  /*77f0*/  MOV R0, UR4 ;  /* 0x0000000400007c02 */ /* 0x000fce0008000f00 */
.L_x_159:
[----:B-1----:R1:W3:Y:S02]  /*7800*/  SYNCS.PHASECHK.TRANS64.TRYWAIT P0, [R0+URZ], R2 ;  /* 0x00000002000075a7 */ /* 0x0022e400080011ff */
[----:B---3--:R-:W-:Y:S05]  /*7810*/  @!P0 NANOSLEEP.SYNCS 0x989680 ;  /* 0x009896800000895d */ /* 0x008fea0003900000 */
[----:B------:R-:W3:Y:S02]  /*7820*/  @!P0 SYNCS.PHASECHK.TRANS64 P0, [R0+URZ], R2 ;  /* 0x00000002000085a7 */ /* 0x000ee400080010ff */
[----:B---3--:R-:W-:Y:S05]  /*7830*/  @!P0 BRA `(.L_x_159) ;  /* 0xfffffffc00f08947 */ /* 0x008fea000383ffff */
[----:B------:R-:W-:Y:S05]  /*7840*/  BRA `(.L_x_160) ;  /* 0xffffffd000187947 */ /* 0x000fea000383ffff */
.L_x_83:
[----:B--2---:R2:W4:Y:S02]  /*7850*/  SYNCS.PHASECHK.TRANS64.TRYWAIT P0, [R0+URZ+0xb0], R2 ;  /* 0x0000b002000075a7 */ /* 0x00452400080011ff */
[----:B----4-:R-:W-:Y:S05]  /*7860*/  @!P0 NANOSLEEP.SYNCS 0x989680 ;  /* 0x009896800000895d */ /* 0x010fea0003900000 */
[----:B------:R-:W4:Y:S02]  /*7870*/  @!P0 SYNCS.PHASECHK.TRANS64 P0, [R0+URZ+0xb0], R2 ;  /* 0x0000b002000085a7 */ /* 0x000f2400080010ff */
[----:B----4-:R-:W-:Y:S05]  /*7880*/  @!P0 BRA `(.L_x_83) ;  /* 0xfffffffc00f08947 */ /* 0x010fea000383ffff */
[----:B------:R-:W-:Y:S05]  /*7890*/  BRA `(.L_x_161) ;  /* 0xffffffd400087947 */ /* 0x000fea000383ffff */
.L_x_93:
[----:B-1----:R1:W3:Y:S02]  /*78a0*/  SYNCS.PHASECHK.TRANS64.TRYWAIT P1, [R2+URZ+0x70], R4 ;  /* 0x00007004020075a7 */ /* 0x0022e400080211ff */
[----:B---3--:R-:W-:Y:S05]  /*78b0*/  @!P1 NANOSLEEP.SYNCS 0x989680 ;  /* 0x009896800000995d */ /* 0x008fea0003900000 */
[----:B------:R-:W3:Y:S02]  /*78c0*/  @!P1 SYNCS.PHASECHK.TRANS64 P1, [R2+URZ+0x70], R4 ;  /* 0x00007004020095a7 */ /* 0x000ee400080210ff */
[----:B---3--:R-:W-:Y:S05]  /*78d0*/  @!P1 BRA `(.L_x_93) ;  /* 0xfffffffc00f09947 */ /* 0x008fea000383ffff */
[----:B------:R-:W-:Y:S05]  /*78e0*/  BRA `(.L_x_92) ;  /* 0xffffffe000087947 */ /* 0x000fea000383ffff */
.L_x_95:
[----:B-1----:R1:W2:Y:S02]  /*78f0*/  SYNCS.PHASECHK.TRANS64.TRYWAIT P0, [R44+URZ+0xd0], R3 ;  /* 0x0000d0032c0075a7 */ /* 0x0022a400080011ff */
[----:B--2---:R-:W-:Y:S05]  /*7900*/  @!P0 NANOSLEEP.SYNCS 0x989680 ;  /* 0x009896800000895d */ /* 0x004fea0003900000 */
[----:B------:R-:W2:Y:S02]  /*7910*/  @!P0 SYNCS.PHASECHK.TRANS64 P0, [R44+URZ+0xd0], R3 ;  /* 0x0000d0032c0085a7 */ /* 0x000ea400080010ff */
[----:B--2---:R-:W-:Y:S05]  /*7920*/  @!P0 BRA `(.L_x_95) ;  /* 0xfffffffc00f08947 */ /* 0x004fea000383ffff */
[----:B------:R-:W-:Y:S05]  /*7930*/  BRA `(.L_x_94) ;  /* 0xffffffe000587947 */ /* 0x000fea000383ffff */
.L_x_106:
[----:B-1----:R1:W2:Y:S02]  /*7940*/  SYNCS.PHASECHK.TRANS64.TRYWAIT P0, [R2+URZ+0x70], R45 ;  /* 0x0000702d020075a7 */ /* 0x0022a400080011ff */
[----:B--2---:R-:W-:Y:S05]  /*7950*/  @!P0 NANOSLEEP.SYNCS 0x989680 ;  /* 0x009896800000895d */ /* 0x004fea0003900000 */
[----:B------:R-:W2:Y:S02]  /*7960*/  @!P0 SYNCS.PHASECHK.TRANS64 P0, [R2+URZ+0x70], R45 ;  /* 0x0000702d020085a7 */ /* 0x000ea400080010ff */
[----:B--2---:R-:W-:Y:S05]  /*7970*/  @!P0 BRA `(.L_x_106) ;  /* 0xfffffffc00f08947 */ /* 0x004fea000383ffff */
[----:B------:R-:W-:Y:S05]  /*7980*/  BRA `(.L_x_105) ;  /* 0xffffffe800687947 */ /* 0x000fea000383ffff */
        .weak           $__internal_0_$__cuda_sm10x_tcgen05_guardrail_trap_col_being_dealloced_not_returned_by_alloc
        .type           $__internal_0_$__cuda_sm10x_tcgen05_guardrail_trap_col_being_dealloced_not_returned_by_alloc,@function
        .size           $__internal_0_$__cuda_sm10x_tcgen05_guardrail_trap_col_being_dealloced_not_returned_by_alloc,($__internal_1_$__cuda_sm10x_tcgen05_guardrail_trap_phase_invalid_during_alloc - $__internal_0_$__cuda_sm10x_tcgen05_guardrail_trap_col_being_dealloced_not_returned_by_alloc)
$__internal_0_$__cuda_sm10x_tcgen05_guardrail_trap_col_being_dealloced_not_returned_by_alloc:
[----:B------:R-:W-:Y:S05]  /*7990*/  BPT.TRAP 0x1 ;  /* 0x000000040000795c */ /* 0x000fea0000300000 */
[----:B------:R-:W-:-:S04]  /*79a0*/  HFMA2 R3, -RZ, RZ, 0, 0 ;  /* 0x00000000ff037431 */ /* 0x000fc800000001ff */
[----:B------:R-:W-:Y:S05]  /*79b0*/  RET.REL.NODEC R2 `(_ZN7cutlass13device_kernelINS_4gemm6kernel13GemmUniversalIN4cute5tupleIJiiiiEEENS1_10collective13CollectiveMmaINS1_35MainloopSm100TmaUmmaWarpSpecializedILi7ELi2ELi4ENS5_IJNS4_1CILi1EEESB_SB_EEEEENS5_IJNSA_ILi64EEESE_NSA_ILi32EEEEEENS_10bfloat16_tENS5_IJlSB_lEEESH_SI_NS4_8TiledMMAINS4_8MMA_AtomIJNS4_20SM100_MMA_F16BF16_SSISH_SH_fLi64ELi64ELNS4_4UMMA5MajorE0ELSN_0ELNSM_7ScaleInE0ELSO_0EEEEEENS4_6LayoutISC_NS5_IJNSA_ILi0EEESS_SS_EEEEENS5_IJNS4_10UnderscoreESV_SV_EEEEENS4_13SM90_TMA_LOADENS4_14ComposedLayoutINS4_7SwizzleILi2ELi4ELi3EEENS4_18smem_ptr_flag_bitsILi16EEENSR_INS5_IJNSA_ILi8EEESF_EEENS5_IJSF_SB_EEEEEEEvNS4_8identityESY_S18_vS19_EENS_8epilogue10collective18CollectiveEpilogueINS1B_23Sm100TmaWarpSpecializedILi3ELi2ELi16ELb1ELb0EEEJSG_NS5_IJNSR_ISE_SB_EENSR_ISF_SB_EEEEESH_SI_SH_SI_NS1B_6fusion15FusionCallbacksIS1F_NS1J_17LinearCombinationISH_fSH_fLNS_15FloatRoundStyleE2EEESG_S1I_JEEENS4_5SM1004TMEM4LOAD26SM100_TMEM_LOAD_16dp256b4xESY_S18_NS4_17SM75_U32x4_LDSM_NENS4_14SM90_TMA_STOREES18_NS4_17SM90_U32x4_STSM_NENS4_39AutoVectorizingCopyWithAssumedAlignmentILi128EEEEEEvvEEEEvNT_6ParamsE) ;  /* 0xffffff8402907950 */ /* 0x000fea0003c3ffff */
        .weak           $__internal_1_$__cuda_sm10x_tcgen05_guardrail_trap_phase_invalid_during_alloc
        .type           $__internal_1_$__cuda_sm10x_tcgen05_guardrail_trap_phase_invalid_during_alloc,@function
        .size           $__internal_1_$__cuda_sm10x_tcgen05_guardrail_trap_phase_invalid_during_alloc,($__internal_2_$__cuda_sm10x_tcgen05_guardrail_trap_unallocated_columns_being_dealloced - $__internal_1_$__cuda_sm10x_tcgen05_guardrail_trap_phase_invalid_during_alloc)
$__internal_1_$__cuda_sm10x_tcgen05_guardrail_trap_phase_invalid_during_alloc:
[----:B------:R-:W-:Y:S05]  /*79c0*/  BPT.TRAP 0x1 ;  /* 0x000000040000795c */ /* 0x000fea0000300000 */
[----:B------:R-:W-:-:S04]  /*79d0*/  MOV R3, 0x0 ;  /* 0x0000000000037802 */ /* 0x000fc80000000f00 */
[----:B------:R-:W-:Y:S05]  /*79e0*/  RET.REL.NODEC R2 `(_ZN7cutlass13device_kernelINS_4gemm6kernel13GemmUniversalIN4cute5tupleIJiiiiEEENS1_10collective13CollectiveMmaINS1_35MainloopSm100TmaUmmaWarpSpecializedILi7ELi2ELi4ENS5_IJNS4_1CILi1EEESB_SB_EEEEENS5_IJNSA_ILi64EEESE_NSA_ILi32EEEEEENS_10bfloat16_tENS5_IJlSB_lEEESH_SI_NS4_8TiledMMAINS4_8MMA_AtomIJNS4_20SM100_MMA_F16BF16_SSISH_SH_fLi64ELi64ELNS4_4UMMA5MajorE0ELSN_0ELNSM_7ScaleInE0ELSO_0EEEEEENS4_6LayoutISC_NS5_IJNSA_ILi0EEESS_SS_EEEEENS5_IJNS4_10UnderscoreESV_SV_EEEEENS4_13SM90_TMA_LOADENS4_14ComposedLayoutINS4_7SwizzleILi2ELi4ELi3EEENS4_18smem_ptr_flag_bitsILi16EEENSR_INS5_IJNSA_ILi8EEESF_EEENS5_IJSF_SB_EEEEEEEvNS4_8identityESY_S18_vS19_EENS_8epilogue10collective18CollectiveEpilogueINS1B_23Sm100TmaWarpSpecializedILi3ELi2ELi16ELb1ELb0EEEJSG_NS5_IJNSR_ISE_SB_EENSR_ISF_SB_EEEEESH_SI_SH_SI_NS1B_6fusion15FusionCallbacksIS1F_NS1J_17LinearCombinationISH_fSH_fLNS_15FloatRoundStyleE2EEESG_S1I_JEEENS4_5SM1004TMEM4LOAD26SM100_TMEM_LOAD_16dp256b4xESY_S18_NS4_17SM75_U32x4_LDSM_NENS4_14SM90_TMA_STOREES18_NS4_17SM90_U32x4_STSM_NENS4_39AutoVectorizingCopyWithAssumedAlignmentILi128EEEEEEvvEEEEvNT_6ParamsE) ;  /* 0xffffff8402847950 */ /* 0x000fea0003c3ffff */
        .weak           $__internal_2_$__cuda_sm10x_tcgen05_guardrail_trap_unallocated_columns_being_dealloced
        .type           $__internal_2_$__cuda_sm10x_tcgen05_guardrail_trap_unallocated_columns_being_dealloced,@function
        .size           $__internal_2_$__cuda_sm10x_tcgen05_guardrail_trap_unallocated_columns_being_dealloced,(.L_x_163 - $__internal_2_$__cuda_sm10x_tcgen05_guardrail_trap_unallocated_columns_being_dealloced)
$__internal_2_$__cuda_sm10x_tcgen05_guardrail_trap_unallocated_columns_being_dealloced:
[----:B------:R-:W-:Y:S05]  /*79f0*/  BPT.TRAP 0x1 ;  /* 0x000000040000795c */ /* 0x000fea0000300000 */
[----:B------:R-:W-:-:S04]  /*7a00*/  HFMA2 R3, -RZ, RZ, 0, 0 ;  /* 0x00000000ff037431 */ /* 0x000fc800000001ff */
[----:B------:R-:W-:Y:S05]  /*7a10*/  RET.REL.NODEC R2 `(_ZN7cutlass13device_kernelINS_4gemm6kernel13GemmUniversalIN4cute5tupleIJiiiiEEENS1_10collective13CollectiveMmaINS1_35MainloopSm100TmaUmmaWarpSpecializedILi7ELi2ELi4ENS5_IJNS4_1CILi1EEESB_SB_EEEEENS5_IJNSA_ILi64EEESE_NSA_ILi32EEEEEENS_10bfloat16_tENS5_IJlSB_lEEESH_SI_NS4_8TiledMMAINS4_8MMA_AtomIJNS4_20SM100_MMA_F16BF16_SSISH_SH_fLi64ELi64ELNS4_4UMMA5MajorE0ELSN_0ELNSM_7ScaleInE0ELSO_0EEEEEENS4_6LayoutISC_NS5_IJNSA_ILi0EEESS_SS_EEEEENS5_IJNS4_10UnderscoreESV_SV_EEEEENS4_13SM90_TMA_LOADENS4_14ComposedLayoutINS4_7SwizzleILi2ELi4ELi3EEENS4_18smem_ptr_flag_bitsILi16EEENSR_INS5_IJNSA_ILi8EEESF_EEENS5_IJSF_SB_EEEEEEEvNS4_8identityESY_S18_vS19_EENS_8epilogue10collective18CollectiveEpilogueINS1B_23Sm100TmaWarpSpecializedILi3ELi2ELi16ELb1ELb0EEEJSG_NS5_IJNSR_ISE_SB_EENSR_ISF_SB_EEEEESH_SI_SH_SI_NS1B_6fusion15FusionCallbacksIS1F_NS1J_17LinearCombinationISH_fSH_fLNS_15FloatRoundStyleE2EEESG_S1I_JEEENS4_5SM1004TMEM4LOAD26SM100_TMEM_LOAD_16dp256b4xESY_S18_NS4_17SM75_U32x4_LDSM_NENS4_14SM90_TMA_STOREES18_NS4_17SM90_U32x4_STSM_NENS4_39AutoVectorizingCopyWithAssumedAlignmentILi128EEEEEEvvEEEEvNT_6ParamsE) ;  /* 0xffffff8402787950 */ /* 0x000fea0003c3ffff */
.L_x_162:
[----:B------:R-:W-:-:S00]  /*7a20*/  BRA `(.L_x_162) ;  /* 0xfffffffc00fc7947 */ /* 0x000fc0000383ffff */
[----:B------:R-:W-:-:S00]  /*7a30*/  NOP ;  /* 0x0000000000007918 */ /* 0x000fc00000000000 */
        /* <DEDUP_REMOVED lines=12> */
.L_x_163:


//--------------------- .nv.global.init           --------------------------
	.section	.nv.global.init,"aw",@progbits
.nv.global.init:
	.type		$str$27,@object
	.size		$str$27,($str$28 - $str$27)
$str$27:
        /*0000*/ 	.byte	0x28, 0x61, 0x64, 0x64, 0x72, 0x65, 0x73, 0x73, 0x20, 0x26, 0x20, 0x6d, 0x61, 0x73, 0x6b, 0x29
        /*0010*/ 	.byte	0x20, 0x3d, 0x3d, 0x20, 0x30, 0x00
	.type		$str$28,@object
	.size		$str$28,($str$26 - $str$28)
$str$28:
        /*0016*/ 	.byte	0x2f, 0x74, 0x6d, 0x70, 0x2f, 0x63, 0x75, 0x74, 0x6c, 0x61, 0x73, 0x73, 0x5f, 0x73, 0x77, 0x65
        /*0026*/ 	.byte	0x65, 0x70, 0x5f, 0x73, 0x72, 0x63, 0x2f, 0x69, 0x6e, 0x63, 0x6c, 0x75, 0x64, 0x65, 0x2f, 0x63
        /*0036*/ 	.byte	0x75, 0x74, 0x65, 0x2f, 0x70, 0x6f, 0x69, 0x6e, 0x74, 0x65, 0x72, 0x5f, 0x66, 0x6c, 0x61, 0x67
        /*0046*/ 	.byte	0x67, 0x65, 0x64, 0x2e, 0x68, 0x70, 0x70, 0x00
	.type		$str$26,@object
	.size		$str$26,($str$25 - $str$26)
$str$26:
        /*004e*/ 	.byte	0x2f, 0x74, 0x6d, 0x70, 0x2f, 0x63, 0x75, 0x74, 0x6c, 0x61, 0x73, 0x73, 0x5f, 0x73, 0x77, 0x65
        /*005e*/ 	.byte	0x65, 0x70, 0x5f, 0x73, 0x72, 0x63, 0x2f, 0x69, 0x6e, 0x63, 0x6c, 0x75, 0x64, 0x65, 0x2f, 0x63
        /*006e*/ 	.byte	0x75, 0x74, 0x65, 0x2f, 0x61, 0x74, 0x6f, 0x6d, 0x2f, 0x63, 0x6f, 0x70, 0x79, 0x5f, 0x74, 0x72
        /*007e*/ 	.byte	0x61, 0x69, 0x74, 0x73, 0x5f, 0x73, 0x6d, 0x31, 0x30, 0x30, 0x2e, 0x68, 0x70, 0x70, 0x00
	.type		$str$25,@object
	.size		$str$25,(__unnamed_1 - $str$25)
$str$25:
        /*008d*/ 	.byte	0x28, 0x28, 0x75, 0x69, 0x6e, 0x74, 0x33, 0x32, 0x5f, 0x74, 0x28, 0x74, 0x68, 0x72, 0x65, 0x61
        /*009d*/ 	.byte	0x64, 0x49, 0x64, 0x78, 0x2e, 0x78, 0x29, 0x20, 0x2f, 0x20, 0x33, 0x32, 0x29, 0x20, 0x25, 0x20
        /*00ad*/ 	.byte	0x34, 0x29, 0x20, 0x3d, 0x3d, 0x20, 0x28, 0x28, 0x28, 0x74, 0x6d, 0x65, 0x6d, 0x5f, 0x61, 0x64
        /*00bd*/ 	.byte	0x64, 0x72, 0x20, 0x3e, 0x3e, 0x20, 0x31, 0x36, 0x29, 0x20, 0x2f, 0x20, 0x33, 0x32, 0x29, 0x20
        /*00cd*/ 	.byte	0x25, 0x20, 0x34, 0x29, 0x00
	.type		__unnamed_1,@object
	.size		__unnamed_1,(__unnamed_2 - __unnamed_1)
__unnamed_1:
        /*00d2*/ 	.byte	0x61, 0x75, 0x74, 0x6f, 0x20, 0x63, 0x75, 0x74, 0x65, 0x3a, 0x3a, 0x61, 0x73, 0x5f, 0x70, 0x6f
        /* <DEDUP_REMOVED lines=24> */
        /*0262*/ 	.byte	0x30, 0x34, 0x38, 0x3e, 0x3e, 0x3e, 0x3e, 0x5d, 0x00
	.type		__unnamed_2,@object
	.size		__unnamed_2,(.L_2 - __unnamed_2)
__unnamed_2:
        /* <DEDUP_REMOVED lines=45> */
        /*053b*/ 	.byte	0x3e, 0x3e, 0x3e, 0x5d, 0x00
.L_2:


//--------------------- .nv.shared._ZN7cutlass13device_kernelINS_4gemm6kernel13GemmUniversalIN4cute5tupleIJiiiiEEENS1_10collective13CollectiveMmaINS1_35MainloopSm100TmaUmmaWarpSpecializedILi7ELi2ELi4ENS5_IJNS4_1CILi1EEESB_SB_EEEEENS5_IJNSA_ILi64EEESE_NSA_ILi32EEEEEENS_10bfloat16_tENS5_IJlSB_lEEESH_SI_NS4_8TiledMMAINS4_8MMA_AtomIJNS4_20SM100_MMA_F16BF16_SSISH_SH_fLi64ELi64ELNS4_4UMMA5MajorE0ELSN_0ELNSM_7ScaleInE0ELSO_0EEEEEENS4_6LayoutISC_NS5_IJNSA_ILi0EEESS_SS_EEEEENS5_IJNS4_10UnderscoreESV_SV_EEEEENS4_13SM90_TMA_LOADENS4_14ComposedLayoutINS4_7SwizzleILi2ELi4ELi3EEENS4_18smem_ptr_flag_bitsILi16EEENSR_INS5_IJNSA_ILi8EEESF_EEENS5_IJSF_SB_EEEEEEEvNS4_8identityESY_S18_vS19_EENS_8epilogue10collective18CollectiveEpilogueINS1B_23Sm100TmaWarpSpecializedILi3ELi2ELi16ELb1ELb0EEEJSG_NS5_IJNSR_ISE_SB_EENSR_ISF_SB_EEEEESH_SI_SH_SI_NS1B_6fusion15FusionCallbacksIS1F_NS1J_17LinearCombinationISH_fSH_fLNS_15FloatRoundStyleE2EEESG_S1I_JEEENS4_5SM1004TMEM4LOAD26SM100_TMEM_LOAD_16dp256b4xESY_S18_NS4_17SM75_U32x4_LDSM_NENS4_14SM90_TMA_STOREES18_NS4_17SM90_U32x4_STSM_NENS4_39AutoVectorizingCopyWithAssumedAlignmentILi128EEEEEEvvEEEEvNT_6ParamsE --------------------------
	.section	.nv.shared._ZN7cutlass13device_kernelINS_4gemm6kernel13GemmUniversalIN4cute5tupleIJiiiiEEENS1_10collective13CollectiveMmaINS1_35MainloopSm100TmaUmmaWarpSpecializedILi7ELi2ELi4ENS5_IJNS4_1CILi1EEESB_SB_EEEEENS5_IJNSA_ILi64EEESE_NSA_ILi32EEEEEENS_10bfloat16_tENS5_IJlSB_lEEESH_SI_NS4_8TiledMMAINS4_8MMA_AtomIJNS4_20SM100_MMA_F16BF16_SSISH_SH_fLi64ELi64ELNS4_4UMMA5MajorE0ELSN_0ELNSM_7ScaleInE0ELSO_0EEEEEENS4_6LayoutISC_NS5_IJNSA_ILi0EEESS_SS_EEEEENS5_IJNS4_10UnderscoreESV_SV_EEEEENS4_13SM90_TMA_LOADENS4_14ComposedLayoutINS4_7SwizzleILi2ELi4ELi3EEENS4_18smem_ptr_flag_bitsILi16EEENSR_INS5_IJNSA_ILi8EEESF_EEENS5_IJSF_SB_EEEEEEEvNS4_8identityESY_S18_vS19_EENS_8epilogue10collective18CollectiveEpilogueINS1B_23Sm100TmaWarpSpecializedILi3ELi2ELi16ELb1ELb0EEEJSG_NS5_IJNSR_ISE_SB_EENSR_ISF_SB_EEEEESH_SI_SH_SI_NS1B_6fusion15FusionCallbacksIS1F_NS1J_17LinearCombinationISH_fSH_fLNS_15FloatRoundStyleE2EEESG_S1I_JEEENS4_5SM1004TMEM4LOAD26SM100_TMEM_LOAD_16dp256b4xESY_S18_NS4_17SM75_U32x4_LDSM_NENS4_14SM90_TMA_STOREES18_NS4_17SM90_U32x4_STSM_NENS4_39AutoVectorizingCopyWithAssumedAlignmentILi128EEEEEEvvEEEEvNT_6ParamsE,"aw",@nobits
	.sectionflags	@""
	.align	16
	.zero		1024


//--------------------- .nv.shared.reserved.0     --------------------------
	.section	.nv.shared.reserved.0,"aw",@nobits
	.weak		__nv_reservedSMEM_offset_0_alias
	.size		__nv_reservedSMEM_offset_0_alias, 0, 64
	.other		__nv_reservedSMEM_offset_0_alias,@"STO_CUDA_RESERVED_SHARED STV_DEFAULT"
__nv_reservedSMEM_offset_0_alias:
	.zero		0
.nv.shared.reserved.0:
	.zero		64
	.weak		__nv_reservedSMEM_tcgen05_partition
	.type		__nv_reservedSMEM_tcgen05_partition,@object
	.size		__nv_reservedSMEM_tcgen05_partition,(.L_0 - __nv_reservedSMEM_tcgen05_partition)
__nv_reservedSMEM_tcgen05_partition:
	.zero		32
.L_0:


//--------------------- .nv.global                --------------------------
	.section	.nv.global,"aw",@nobits
.nv.global:
	.type		_ZN40_INTERNAL_4681a371_4_k_cu_59bf5b65_343564cute1_E,@object
	.size		_ZN40_INTERNAL_4681a371_4_k_cu_59bf5b65_343564cute1_E,(_ZN40_INTERNAL_4681a371_4_k_cu_59bf5b65_343564cuda3std3__45__cpo6cbeginE - _ZN40_INTERNAL_4681a371_4_k_cu_59bf5b65_343564cute1_E)
_ZN40_INTERNAL_4681a371_4_k_cu_59bf5b65_343564cute1_E:
	.zero		1
	.type		_ZN40_INTERNAL_4681a371_4_k_cu_59bf5b65_343564cuda3std3__45__cpo6cbeginE,@object
	.size		_ZN40_INTERNAL_4681a371_4_k_cu_59bf5b65_343564cuda3std3__45__cpo6cbeginE,(_ZN40_INTERNAL_4681a371_4_k_cu_59bf5b65_343564cuda3std3__48in_placeE - _ZN40_INTERNAL_4681a371_4_k_cu_59bf5b65_343564cuda3std3__45__cpo6cbeginE)
_ZN40_INTERNAL_4681a371_4_k_cu_59bf5b65_343564cuda3std3__45__cpo6cbeginE:
	.zero		1
	.type		_ZN40_INTERNAL_4681a371_4_k_cu_59bf5b65_343564cuda3std3__48in_placeE,@object
	.size		_ZN40_INTERNAL_4681a371_4_k_cu_59bf5b65_343564cuda3std3__48in_placeE,(_ZN40_INTERNAL_4681a371_4_k_cu_59bf5b65_343564cuda3std6ranges3__45__cpo9iter_moveE - _ZN40_INTERNAL_4681a371_4_k_cu_59bf5b65_343564cuda3std3__48in_placeE)
_ZN40_INTERNAL_4681a371_4_k_cu_59bf5b65_343564cuda3std3__48in_placeE:
	.zero		1
	.type		_ZN40_INTERNAL_4681a371_4_k_cu_59bf5b65_343564cuda3std6ranges3__45__cpo9iter_moveE,@object
	.size		_ZN40_INTERNAL_4681a371_4_k_cu_59bf5b65_343564cuda3std6ranges3__45__cpo9iter_moveE,(_ZN40_INTERNAL_4681a371_4_k_cu_59bf5b65_343564cuda3std3__45__cpo5beginE - _ZN40_INTERNAL_4681a371_4_k_cu_59bf5b65_343564cuda3std6ranges3__45__cpo9iter_moveE)
_ZN40_INTERNAL_4681a371_4_k_cu_59bf5b65_343564cuda3std6ranges3__45__cpo9iter_moveE:
	.zero		1
	.type		_ZN40_INTERNAL_4681a371_4_k_cu_59bf5b65_343564cuda3std3__45__cpo5beginE,@object
	.size		_ZN40_INTERNAL_4681a371_4_k_cu_59bf5b65_343564cuda3std3__45__cpo5beginE,(_ZN40_INTERNAL_4681a371_4_k_cu_59bf5b65_343564cuda3std3__442_GLOBAL__N__4681a371_4_k_cu_59bf5b65_343566ignoreE - _ZN40_INTERNAL_4681a371_4_k_cu_59bf5b65_343564cuda3std3__45__cpo5beginE)
_ZN40_INTERNAL_4681a371_4_k_cu_59bf5b65_343564cuda3std3__45__cpo5beginE:
	.zero		1
	.type		_ZN40_INTERNAL_4681a371_4_k_cu_59bf5b65_343564cuda3std3__442_GLOBAL__N__4681a371_4_k_cu_59bf5b65_343566ignoreE,@object
	.size		_ZN40_INTERNAL_4681a371_4_k_cu_59bf5b65_343564cuda3std3__442_GLOBAL__N__4681a371_4_k_cu_59bf5b65_343566ignoreE,(_ZN40_INTERNAL_4681a371_4_k_cu_59bf5b65_343564cute7productE - _ZN40_INTERNAL_4681a371_4_k_cu_59bf5b65_343564cuda3std3__442_GLOBAL__N__4681a371_4_k_cu_59bf5b65_343566ignoreE)
_ZN40_INTERNAL_4681a371_4_k_cu_59bf5b65_343564cuda3std3__442_GLOBAL__N__4681a371_4_k_cu_59bf5b65_343566ignoreE:
	.zero		1
	.type		_ZN40_INTERNAL_4681a371_4_k_cu_59bf5b65_343564cute7productE,@object
	.size		_ZN40_INTERNAL_4681a371_4_k_cu_59bf5b65_343564cute7productE,(_ZN40_INTERNAL_4681a371_4_k_cu_59bf5b65_343564cuda3std3__45__cpo3endE - _ZN40_INTERNAL_4681a371_4_k_cu_59bf5b65_343564cute7productE)
_ZN40_INTERNAL_4681a371_4_k_cu_59bf5b65_343564cute7productE:
	.zero		1
	.type		_ZN40_INTERNAL_4681a371_4_k_cu_59bf5b65_343564cuda3std3__45__cpo3endE,@object
	.size		_ZN40_INTERNAL_4681a371_4_k_cu_59bf5b65_343564cuda3std3__45__cpo3endE,(_ZN40_INTERNAL_4681a371_4_k_cu_59bf5b65_343564cuda3std3__419piecewise_constructE - _ZN40_INTERNAL_4681a371_4_k_cu_59bf5b65_343564cuda3std3__45__cpo3endE)
_ZN40_INTERNAL_4681a371_4_k_cu_59bf5b65_343564cuda3std3__45__cpo3endE:
	.zero		1
	.type		_ZN40_INTERNAL_4681a371_4_k_cu_59bf5b65_343564cuda3std3__419piecewise_constructE,@object
	.size		_ZN40_INTERNAL_4681a371_4_k_cu_59bf5b65_343564cuda3std3__419piecewise_constructE,(_ZN40_INTERNAL_4681a371_4_k_cu_59bf5b65_343564cuda3std3__45__cpo4cendE - _ZN40_INTERNAL_4681a371_4_k_cu_59bf5b65_343564cuda3std3__419piecewise_constructE)
_ZN40_INTERNAL_4681a371_4_k_cu_59bf5b65_343564cuda3std3__419piecewise_constructE:
	.zero		1
	.type		_ZN40_INTERNAL_4681a371_4_k_cu_59bf5b65_343564cuda3std3__45__cpo4cendE,@object
	.size		_ZN40_INTERNAL_4681a371_4_k_cu_59bf5b65_343564cuda3std3__45__cpo4cendE,(_ZN40_INTERNAL_4681a371_4_k_cu_59bf5b65_343564cuda3std6ranges3__45__cpo4swapE - _ZN40_INTERNAL_4681a371_4_k_cu_59bf5b65_343564cuda3std3__45__cpo4cendE)
_ZN40_INTERNAL_4681a371_4_k_cu_59bf5b65_343564cuda3std3__45__cpo4cendE:
	.zero		1
	.type		_ZN40_INTERNAL_4681a371_4_k_cu_59bf5b65_343564cuda3std6ranges3__45__cpo4swapE,@object
	.size		_ZN40_INTERNAL_4681a371_4_k_cu_59bf5b65_343564cuda3std6ranges3__45__cpo4swapE,(.L_10 - _ZN40_INTERNAL_4681a371_4_k_cu_59bf5b65_343564cuda3std6ranges3__45__cpo4swapE)
_ZN40_INTERNAL_4681a371_4_k_cu_59bf5b65_343564cuda3std6ranges3__45__cpo4swapE:
	.zero		1
.L_10:


//--------------------- .nv.constant0._ZN7cutlass13device_kernelINS_4gemm6kernel13GemmUniversalIN4cute5tupleIJiiiiEEENS1_10collective13CollectiveMmaINS1_35MainloopSm100TmaUmmaWarpSpecializedILi7ELi2ELi4ENS5_IJNS4_1CILi1EEESB_SB_EEEEENS5_IJNSA_ILi64EEESE_NSA_ILi32EEEEEENS_10bfloat16_tENS5_IJlSB_lEEESH_SI_NS4_8TiledMMAINS4_8MMA_AtomIJNS4_20SM100_MMA_F16BF16_SSISH_SH_fLi64ELi64ELNS4_4UMMA5MajorE0ELSN_0ELNSM_7ScaleInE0ELSO_0EEEEEENS4_6LayoutISC_NS5_IJNSA_ILi0EEESS_SS_EEEEENS5_IJNS4_10UnderscoreESV_SV_EEEEENS4_13SM90_TMA_LOADENS4_14ComposedLayoutINS4_7SwizzleILi2ELi4ELi3EEENS4_18smem_ptr_flag_bitsILi16EEENSR_INS5_IJNSA_ILi8EEESF_EEENS5_IJSF_SB_EEEEEEEvNS4_8identityESY_S18_vS19_EENS_8epilogue10collective18CollectiveEpilogueINS1B_23Sm100TmaWarpSpecializedILi3ELi2ELi16ELb1ELb0EEEJSG_NS5_IJNSR_ISE_SB_EENSR_ISF_SB_EEEEESH_SI_SH_SI_NS1B_6fusion15FusionCallbacksIS1F_NS1J_17LinearCombinationISH_fSH_fLNS_15FloatRoundStyleE2EEESG_S1I_JEEENS4_5SM1004TMEM4LOAD26SM100_TMEM_LOAD_16dp256b4xESY_S18_NS4_17SM75_U32x4_LDSM_NENS4_14SM90_TMA_STOREES18_NS4_17SM90_U32x4_STSM_NENS4_39AutoVectorizingCopyWithAssumedAlignmentILi128EEEEEEvvEEEEvNT_6ParamsE --------------------------
	.section	.nv.constant0._ZN7cutlass13device_kernelINS_4gemm6kernel13GemmUniversalIN4cute5tupleIJiiiiEEENS1_10collective13CollectiveMmaINS1_35MainloopSm100TmaUmmaWarpSpecializedILi7ELi2ELi4ENS5_IJNS4_1CILi1EEESB_SB_EEEEENS5_IJNSA_ILi64EEESE_NSA_ILi32EEEEEENS_10bfloat16_tENS5_IJlSB_lEEESH_SI_NS4_8TiledMMAINS4_8MMA_AtomIJNS4_20SM100_MMA_F16BF16_SSISH_SH_fLi64ELi64ELNS4_4UMMA5MajorE0ELSN_0ELNSM_7ScaleInE0ELSO_0EEEEEENS4_6LayoutISC_NS5_IJNSA_ILi0EEESS_SS_EEEEENS5_IJNS4_10UnderscoreESV_SV_EEEEENS4_13SM90_TMA_LOADENS4_14ComposedLayoutINS4_7SwizzleILi2ELi4ELi3EEENS4_18smem_ptr_flag_bitsILi16EEENSR_INS5_IJNSA_ILi8EEESF_EEENS5_IJSF_SB_EEEEEEEvNS4_8identityESY_S18_vS19_EENS_8epilogue10collective18CollectiveEpilogueINS1B_23Sm100TmaWarpSpecializedILi3ELi2ELi16ELb1ELb0EEEJSG_NS5_IJNSR_ISE_SB_EENSR_ISF_SB_EEEEESH_SI_SH_SI_NS1B_6fusion15FusionCallbacksIS1F_NS1J_17LinearCombinationISH_fSH_fLNS_15FloatRoundStyleE2EEESG_S1I_JEEENS4_5SM1004TMEM4LOAD26SM100_TMEM_LOAD_16dp256b4xESY_S18_NS4_17SM75_U32x4_LDSM_NENS4_14SM90_TMA_STOREES18_NS4_17SM90_U32x4_STSM_NENS4_39AutoVectorizingCopyWithAssumedAlignmentILi128EEEEEEvvEEEEvNT_6ParamsE,"a",@progbits
	.sectionflags	@""
	.align	4
.nv.constant0._ZN7cutlass13device_kernelINS_4gemm6kernel13GemmUniversalIN4cute5tupleIJiiiiEEENS1_10collective13CollectiveMmaINS1_35MainloopSm100TmaUmmaWarpSpecializedILi7ELi2ELi4ENS5_IJNS4_1CILi1EEESB_SB_EEEEENS5_IJNSA_ILi64EEESE_NSA_ILi32EEEEEENS_10bfloat16_tENS5_IJlSB_lEEESH_SI_NS4_8TiledMMAINS4_8MMA_AtomIJNS4_20SM100_MMA_F16BF16_SSISH_SH_fLi64ELi64ELNS4_4UMMA5MajorE0ELSN_0ELNSM_7ScaleInE0ELSO_0EEEEEENS4_6LayoutISC_NS5_IJNSA_ILi0EEESS_SS_EEEEENS5_IJNS4_10UnderscoreESV_SV_EEEEENS4_13SM90_TMA_LOADENS4_14ComposedLayoutINS4_7SwizzleILi2ELi4ELi3EEENS4_18smem_ptr_flag_bitsILi16EEENSR_INS5_IJNSA_ILi8EEESF_EEENS5_IJSF_SB_EEEEEEEvNS4_8identityESY_S18_vS19_EENS_8epilogue10collective18CollectiveEpilogueINS1B_23Sm100TmaWarpSpecializedILi3ELi2ELi16ELb1ELb0EEEJSG_NS5_IJNSR_ISE_SB_EENSR_ISF_SB_EEEEESH_SI_SH_SI_NS1B_6fusion15FusionCallbacksIS1F_NS1J_17LinearCombinationISH_fSH_fLNS_15FloatRoundStyleE2EEESG_S1I_JEEENS4_5SM1004TMEM4LOAD26SM100_TMEM_LOAD_16dp256b4xESY_S18_NS4_17SM75_U32x4_LDSM_NENS4_14SM90_TMA_STOREES18_NS4_17SM90_U32x4_STSM_NENS4_39AutoVectorizingCopyWithAssumedAlignmentILi128EEEEEEvvEEEEvNT_6ParamsE:
	.zero		2944


//--------------------- SYMBOLS --------------------------

	.type		.nv.reservedSmem.offset0,@object
	.size		.nv.reservedSmem.offset0,0x4
	.type		.nv.reservedSmem.cap,@object
	.size		.nv.reservedSmem.cap,0x4
	.type		__assertfail,@function
